//
// Generated by NVIDIA NVVM Compiler
//
// Compiler Build ID: CL-36424714
// Cuda compilation tools, release 13.0, V13.0.88
// Based on NVVM 20.0.0
//

.version 9.0
.target sm_100
.address_size 64

	// .globl	_Z4gemmILi128ELi8ELi128ELi8ELi8ELb0EEvPfS0_S0_iiimmm
// _ZZ4gemmILi128ELi8ELi128ELi8ELi8ELb0EEvPfS0_S0_iiimmmE2As has been demoted
// _ZZ4gemmILi128ELi8ELi128ELi8ELi8ELb0EEvPfS0_S0_iiimmmE2Bs has been demoted

.visible .entry _Z4gemmILi128ELi8ELi128ELi8ELi8ELb0EEvPfS0_S0_iiimmm(
	.param .u64 .ptr .align 1 _Z4gemmILi128ELi8ELi128ELi8ELi8ELb0EEvPfS0_S0_iiimmm_param_0,
	.param .u64 .ptr .align 1 _Z4gemmILi128ELi8ELi128ELi8ELi8ELb0EEvPfS0_S0_iiimmm_param_1,
	.param .u64 .ptr .align 1 _Z4gemmILi128ELi8ELi128ELi8ELi8ELb0EEvPfS0_S0_iiimmm_param_2,
	.param .u32 _Z4gemmILi128ELi8ELi128ELi8ELi8ELb0EEvPfS0_S0_iiimmm_param_3,
	.param .u32 _Z4gemmILi128ELi8ELi128ELi8ELi8ELb0EEvPfS0_S0_iiimmm_param_4,
	.param .u32 _Z4gemmILi128ELi8ELi128ELi8ELi8ELb0EEvPfS0_S0_iiimmm_param_5,
	.param .u64 _Z4gemmILi128ELi8ELi128ELi8ELi8ELb0EEvPfS0_S0_iiimmm_param_6,
	.param .u64 _Z4gemmILi128ELi8ELi128ELi8ELi8ELb0EEvPfS0_S0_iiimmm_param_7,
	.param .u64 _Z4gemmILi128ELi8ELi128ELi8ELi8ELb0EEvPfS0_S0_iiimmm_param_8
)
{
	.reg .pred 	%p<157>;
	.reg .b16 	%rs<14>;
	.reg .b32 	%r<160>;
	.reg .b32 	%f<1725>;
	.reg .b64 	%rd<61>;
	// demoted variable
	.shared .align 4 .b8 _ZZ4gemmILi128ELi8ELi128ELi8ELi8ELb0EEvPfS0_S0_iiimmmE2As[8192];
	// demoted variable
	.shared .align 4 .b8 _ZZ4gemmILi128ELi8ELi128ELi8ELi8ELb0EEvPfS0_S0_iiimmmE2Bs[8192];
	ld.param.u64 	%rd22, [_Z4gemmILi128ELi8ELi128ELi8ELi8ELb0EEvPfS0_S0_iiimmm_param_0];
	ld.param.u64 	%rd23, [_Z4gemmILi128ELi8ELi128ELi8ELi8ELb0EEvPfS0_S0_iiimmm_param_1];
	ld.param.u32 	%r34, [_Z4gemmILi128ELi8ELi128ELi8ELi8ELb0EEvPfS0_S0_iiimmm_param_3];
	ld.param.u32 	%r35, [_Z4gemmILi128ELi8ELi128ELi8ELi8ELb0EEvPfS0_S0_iiimmm_param_4];
	ld.param.u64 	%rd20, [_Z4gemmILi128ELi8ELi128ELi8ELi8ELb0EEvPfS0_S0_iiimmm_param_6];
	cvta.to.global.u64 	%rd1, %rd23;
	cvta.to.global.u64 	%rd2, %rd22;
	mov.u32 	%r1, %ctaid.x;
	mov.u32 	%r2, %ctaid.y;
	mov.u32 	%r3, %tid.x;
	mov.u32 	%r4, %tid.y;
	shl.b32 	%r38, %r4, 4;
	add.s32 	%r5, %r38, %r3;
	cvt.u16.u32 	%rs1, %r3;
	cvt.u16.u32 	%rs2, %r38;
	add.s16 	%rs3, %rs2, %rs1;
	shr.u16 	%rs4, %rs3, 1;
	cvt.u32.u16 	%r6, %rs4;
	shr.u32 	%r156, %r5, 5;
	shl.b32 	%r39, %r3, 2;
	and.b32  	%r8, %r39, 4;
	shl.b32 	%r9, %r5, 2;
	and.b32  	%r10, %r9, 124;
	shr.s32 	%r40, %r34, 31;
	shr.u32 	%r41, %r40, 25;
	add.s32 	%r42, %r34, %r41;
	and.b32  	%r43, %r42, -128;
	sub.s32 	%r11, %r34, %r43;
	shr.s32 	%r44, %r35, 31;
	shr.u32 	%r45, %r44, 25;
	add.s32 	%r46, %r35, %r45;
	and.b32  	%r47, %r46, -128;
	sub.s32 	%r12, %r35, %r47;
	shr.s32 	%r48, %r42, 7;
	setp.ne.s32 	%p64, %r2, %r48;
	mov.b32 	%r154, 8;
	@%p64 bra 	$L__BB0_3;
	shl.b32 	%r13, %r4, 3;
	setp.le.s32 	%p65, %r11, %r13;
	mov.b32 	%r154, 0;
	@%p65 bra 	$L__BB0_3;
	add.s32 	%r50, %r13, 8;
	setp.gt.u32 	%p66, %r50, %r11;
	sub.s32 	%r51, %r11, %r13;
	selp.b32 	%r154, %r51, 8, %p66;
$L__BB0_3:
	ld.param.u32 	%r141, [_Z4gemmILi128ELi8ELi128ELi8ELi8ELb0EEvPfS0_S0_iiimmm_param_4];
	shr.s32 	%r53, %r141, 31;
	shr.u32 	%r54, %r53, 25;
	add.s32 	%r55, %r141, %r54;
	shr.s32 	%r56, %r55, 7;
	setp.ne.s32 	%p67, %r1, %r56;
	mov.b32 	%r155, 8;
	@%p67 bra 	$L__BB0_6;
	shl.b32 	%r16, %r3, 3;
	setp.le.s32 	%p68, %r12, %r16;
	mov.b32 	%r155, 0;
	@%p68 bra 	$L__BB0_6;
	add.s32 	%r58, %r16, 8;
	setp.gt.u32 	%p69, %r58, %r12;
	sub.s32 	%r59, %r12, %r16;
	selp.b32 	%r155, %r59, 8, %p69;
$L__BB0_6:
	ld.param.u32 	%r139, [_Z4gemmILi128ELi8ELi128ELi8ELi8ELb0EEvPfS0_S0_iiimmm_param_3];
	shl.b32 	%r60, %r2, 7;
	cvt.u64.u32 	%rd24, %r60;
	shl.b32 	%r19, %r1, 7;
	add.s32 	%r61, %r60, %r6;
	setp.ge.s32 	%p70, %r61, %r139;
	cvt.u64.u32 	%rd25, %r6;
	mul.lo.s64 	%rd26, %rd20, %rd25;
	mad.lo.s64 	%rd3, %rd20, %rd24, %rd26;
	@%p70 bra 	$L__BB0_8;
	add.s64 	%rd27, %rd2, %rd3;
	mul.wide.u32 	%rd28, %r8, 4;
	add.s64 	%rd29, %rd27, %rd28;
	ld.global.nc.v4.f32 	{%f1640, %f1639, %f1638, %f1637}, [%rd29];
	shl.b32 	%r62, %r8, 9;
	mov.u32 	%r63, _ZZ4gemmILi128ELi8ELi128ELi8ELi8ELb0EEvPfS0_S0_iiimmmE2As;
	add.s32 	%r64, %r63, %r62;
	shl.b32 	%r65, %r6, 2;
	add.s32 	%r66, %r64, %r65;
	st.shared.f32 	[%r66], %f1640;
	st.shared.f32 	[%r66+512], %f1639;
	st.shared.f32 	[%r66+1024], %f1638;
	st.shared.f32 	[%r66+1536], %f1637;
$L__BB0_8:
	ld.param.u32 	%r150, [_Z4gemmILi128ELi8ELi128ELi8ELi8ELb0EEvPfS0_S0_iiimmm_param_5];
	setp.ge.s32 	%p71, %r156, %r150;
	@%p71 bra 	$L__BB0_10;
	ld.param.u64 	%rd56, [_Z4gemmILi128ELi8ELi128ELi8ELi8ELb0EEvPfS0_S0_iiimmm_param_7];
	cvt.u64.u32 	%rd30, %r156;
	mul.wide.u32 	%rd31, %r19, 4;
	add.s64 	%rd32, %rd1, %rd31;
	mad.lo.s64 	%rd33, %rd56, %rd30, %rd32;
	mul.wide.u32 	%rd34, %r10, 4;
	add.s64 	%rd35, %rd33, %rd34;
	ld.global.nc.v4.f32 	{%f354, %f355, %f356, %f357}, [%rd35];
	shl.b32 	%r67, %r156, 9;
	mov.u32 	%r68, _ZZ4gemmILi128ELi8ELi128ELi8ELi8ELb0EEvPfS0_S0_iiimmmE2Bs;
	add.s32 	%r69, %r68, %r67;
	shl.b32 	%r70, %r10, 2;
	add.s32 	%r71, %r69, %r70;
	st.shared.v4.f32 	[%r71], {%f354, %f355, %f356, %f357};
$L__BB0_10:
	ld.param.u32 	%r151, [_Z4gemmILi128ELi8ELi128ELi8ELi8ELb0EEvPfS0_S0_iiimmm_param_5];
	bar.sync 	0;
	shl.b32 	%r73, %r4, 5;
	mov.u32 	%r74, _ZZ4gemmILi128ELi8ELi128ELi8ELi8ELb0EEvPfS0_S0_iiimmmE2As;
	add.s32 	%r75, %r74, %r73;
	ld.shared.v4.f32 	{%f1716, %f1715, %f1714, %f1713}, [%r75];
	ld.shared.v4.f32 	{%f1712, %f1711, %f1710, %f1709}, [%r75+16];
	shl.b32 	%r76, %r3, 5;
	mov.u32 	%r77, _ZZ4gemmILi128ELi8ELi128ELi8ELi8ELb0EEvPfS0_S0_iiimmmE2Bs;
	add.s32 	%r78, %r77, %r76;
	ld.shared.v4.f32 	{%f1724, %f1723, %f1722, %f1721}, [%r78];
	ld.shared.v4.f32 	{%f1720, %f1719, %f1718, %f1717}, [%r78+16];
	setp.lt.s32 	%p72, %r151, 9;
	mov.b32 	%r159, 0;
	mov.f32 	%f1645, 0f00000000;
	mov.f32 	%f1646, %f1645;
	mov.f32 	%f1647, %f1645;
	mov.f32 	%f1648, %f1645;
	mov.f32 	%f1649, %f1645;
	mov.f32 	%f1650, %f1645;
	mov.f32 	%f1651, %f1645;
	mov.f32 	%f1652, %f1645;
	mov.f32 	%f1653, %f1645;
	mov.f32 	%f1654, %f1645;
	mov.f32 	%f1655, %f1645;
	mov.f32 	%f1656, %f1645;
	mov.f32 	%f1657, %f1645;
	mov.f32 	%f1658, %f1645;
	mov.f32 	%f1659, %f1645;
	mov.f32 	%f1660, %f1645;
	mov.f32 	%f1661, %f1645;
	mov.f32 	%f1662, %f1645;
	mov.f32 	%f1663, %f1645;
	mov.f32 	%f1664, %f1645;
	mov.f32 	%f1665, %f1645;
	mov.f32 	%f1666, %f1645;
	mov.f32 	%f1667, %f1645;
	mov.f32 	%f1668, %f1645;
	mov.f32 	%f1669, %f1645;
	mov.f32 	%f1670, %f1645;
	mov.f32 	%f1671, %f1645;
	mov.f32 	%f1672, %f1645;
	mov.f32 	%f1673, %f1645;
	mov.f32 	%f1674, %f1645;
	mov.f32 	%f1675, %f1645;
	mov.f32 	%f1676, %f1645;
	mov.f32 	%f1677, %f1645;
	mov.f32 	%f1678, %f1645;
	mov.f32 	%f1679, %f1645;
	mov.f32 	%f1680, %f1645;
	mov.f32 	%f1681, %f1645;
	mov.f32 	%f1682, %f1645;
	mov.f32 	%f1683, %f1645;
	mov.f32 	%f1684, %f1645;
	mov.f32 	%f1685, %f1645;
	mov.f32 	%f1686, %f1645;
	mov.f32 	%f1687, %f1645;
	mov.f32 	%f1688, %f1645;
	mov.f32 	%f1689, %f1645;
	mov.f32 	%f1690, %f1645;
	mov.f32 	%f1691, %f1645;
	mov.f32 	%f1692, %f1645;
	mov.f32 	%f1693, %f1645;
	mov.f32 	%f1694, %f1645;
	mov.f32 	%f1695, %f1645;
	mov.f32 	%f1696, %f1645;
	mov.f32 	%f1697, %f1645;
	mov.f32 	%f1698, %f1645;
	mov.f32 	%f1699, %f1645;
	mov.f32 	%f1700, %f1645;
	mov.f32 	%f1701, %f1645;
	mov.f32 	%f1702, %f1645;
	mov.f32 	%f1703, %f1645;
	mov.f32 	%f1704, %f1645;
	mov.f32 	%f1705, %f1645;
	mov.f32 	%f1706, %f1645;
	mov.f32 	%f1707, %f1645;
	mov.f32 	%f1708, %f1645;
	@%p72 bra 	$L__BB0_17;
	ld.param.u64 	%rd57, [_Z4gemmILi128ELi8ELi128ELi8ELi8ELb0EEvPfS0_S0_iiimmm_param_7];
	cvt.u64.u32 	%rd36, %r5;
	shr.u64 	%rd37, %rd36, 5;
	add.s64 	%rd38, %rd37, 8;
	shr.u32 	%r81, %r9, 2;
	and.b32  	%r82, %r81, 31;
	mul.wide.u32 	%rd39, %r82, 16;
	mad.lo.s64 	%rd40, %rd57, %rd38, %rd39;
	mul.wide.u32 	%rd41, %r19, 4;
	add.s64 	%rd42, %rd40, %rd41;
	add.s64 	%rd60, %rd1, %rd42;
	and.b32  	%r83, %r3, 1;
	mul.wide.u32 	%rd43, %r83, 16;
	add.s64 	%rd44, %rd3, %rd43;
	add.s64 	%rd45, %rd44, %rd2;
	add.s64 	%rd59, %rd45, 32;
	mov.b32 	%r158, 1;
	mov.f32 	%f1645, 0f00000000;
	mov.b32 	%r157, 0;
$L__BB0_12:
	mov.u32 	%r159, %r158;
	ld.param.u32 	%r140, [_Z4gemmILi128ELi8ELi128ELi8ELi8ELb0EEvPfS0_S0_iiimmm_param_3];
	mov.u32 	%r85, %tid.x;
	cvt.u16.u32 	%rs5, %r85;
	cvt.u16.u32 	%rs6, %r4;
	shl.b16 	%rs7, %rs6, 4;
	add.s16 	%rs8, %rs7, %rs5;
	shr.u16 	%rs9, %rs8, 1;
	cvt.u32.u16 	%r86, %rs9;
	mov.u32 	%r87, %ctaid.y;
	shl.b32 	%r88, %r87, 7;
	add.s32 	%r89, %r88, %r86;
	setp.ge.s32 	%p73, %r89, %r140;
	@%p73 bra 	$L__BB0_14;
	ld.global.nc.v4.f32 	{%f1640, %f1639, %f1638, %f1637}, [%rd59];
$L__BB0_14:
	ld.param.u32 	%r152, [_Z4gemmILi128ELi8ELi128ELi8ELi8ELb0EEvPfS0_S0_iiimmm_param_5];
	add.s32 	%r156, %r156, 8;
	setp.ge.s32 	%p74, %r156, %r152;
	@%p74 bra 	$L__BB0_16;
	ld.global.nc.v4.f32 	{%f1644, %f1643, %f1642, %f1641}, [%rd60];
$L__BB0_16:
	ld.param.u64 	%rd58, [_Z4gemmILi128ELi8ELi128ELi8ELi8ELb0EEvPfS0_S0_iiimmm_param_7];
	ld.param.u32 	%r153, [_Z4gemmILi128ELi8ELi128ELi8ELi8ELb0EEvPfS0_S0_iiimmm_param_5];
	xor.b32  	%r158, %r159, 1;
	shl.b32 	%r90, %r159, 12;
	xor.b32  	%r91, %r90, 4096;
	mov.u32 	%r92, _ZZ4gemmILi128ELi8ELi128ELi8ELi8ELb0EEvPfS0_S0_iiimmmE2As;
	add.s32 	%r93, %r92, %r91;
	mov.u32 	%r94, _ZZ4gemmILi128ELi8ELi128ELi8ELi8ELb0EEvPfS0_S0_iiimmmE2Bs;
	add.s32 	%r95, %r94, %r91;
	shl.b32 	%r97, %r4, 5;
	add.s32 	%r98, %r93, %r97;
	ld.shared.v4.f32 	{%f361, %f362, %f363, %f364}, [%r98+512];
	ld.shared.v4.f32 	{%f365, %f366, %f367, %f368}, [%r98+528];
	mov.u32 	%r99, %tid.x;
	shl.b32 	%r100, %r99, 5;
	add.s32 	%r101, %r95, %r100;
	ld.shared.v4.f32 	{%f369, %f370, %f371, %f372}, [%r101+512];
	ld.shared.v4.f32 	{%f373, %f374, %f375, %f376}, [%r101+528];
	fma.rn.f32 	%f377, %f1716, %f1724, %f1708;
	fma.rn.f32 	%f378, %f1716, %f1723, %f1707;
	fma.rn.f32 	%f379, %f1716, %f1722, %f1706;
	fma.rn.f32 	%f380, %f1716, %f1721, %f1705;
	fma.rn.f32 	%f381, %f1716, %f1720, %f1704;
	fma.rn.f32 	%f382, %f1716, %f1719, %f1703;
	fma.rn.f32 	%f383, %f1716, %f1718, %f1702;
	fma.rn.f32 	%f384, %f1716, %f1717, %f1701;
	fma.rn.f32 	%f385, %f1715, %f1724, %f1700;
	fma.rn.f32 	%f386, %f1715, %f1723, %f1699;
	fma.rn.f32 	%f387, %f1715, %f1722, %f1698;
	fma.rn.f32 	%f388, %f1715, %f1721, %f1697;
	fma.rn.f32 	%f389, %f1715, %f1720, %f1696;
	fma.rn.f32 	%f390, %f1715, %f1719, %f1695;
	fma.rn.f32 	%f391, %f1715, %f1718, %f1694;
	fma.rn.f32 	%f392, %f1715, %f1717, %f1693;
	fma.rn.f32 	%f393, %f1714, %f1724, %f1692;
	fma.rn.f32 	%f394, %f1714, %f1723, %f1691;
	fma.rn.f32 	%f395, %f1714, %f1722, %f1690;
	fma.rn.f32 	%f396, %f1714, %f1721, %f1689;
	fma.rn.f32 	%f397, %f1714, %f1720, %f1688;
	fma.rn.f32 	%f398, %f1714, %f1719, %f1687;
	fma.rn.f32 	%f399, %f1714, %f1718, %f1686;
	fma.rn.f32 	%f400, %f1714, %f1717, %f1685;
	fma.rn.f32 	%f401, %f1713, %f1724, %f1684;
	fma.rn.f32 	%f402, %f1713, %f1723, %f1683;
	fma.rn.f32 	%f403, %f1713, %f1722, %f1682;
	fma.rn.f32 	%f404, %f1713, %f1721, %f1681;
	fma.rn.f32 	%f405, %f1713, %f1720, %f1680;
	fma.rn.f32 	%f406, %f1713, %f1719, %f1679;
	fma.rn.f32 	%f407, %f1713, %f1718, %f1678;
	fma.rn.f32 	%f408, %f1713, %f1717, %f1677;
	fma.rn.f32 	%f409, %f1712, %f1724, %f1676;
	fma.rn.f32 	%f410, %f1712, %f1723, %f1675;
	fma.rn.f32 	%f411, %f1712, %f1722, %f1674;
	fma.rn.f32 	%f412, %f1712, %f1721, %f1673;
	fma.rn.f32 	%f413, %f1712, %f1720, %f1672;
	fma.rn.f32 	%f414, %f1712, %f1719, %f1671;
	fma.rn.f32 	%f415, %f1712, %f1718, %f1670;
	fma.rn.f32 	%f416, %f1712, %f1717, %f1669;
	fma.rn.f32 	%f417, %f1711, %f1724, %f1668;
	fma.rn.f32 	%f418, %f1711, %f1723, %f1667;
	fma.rn.f32 	%f419, %f1711, %f1722, %f1666;
	fma.rn.f32 	%f420, %f1711, %f1721, %f1665;
	fma.rn.f32 	%f421, %f1711, %f1720, %f1664;
	fma.rn.f32 	%f422, %f1711, %f1719, %f1663;
	fma.rn.f32 	%f423, %f1711, %f1718, %f1662;
	fma.rn.f32 	%f424, %f1711, %f1717, %f1661;
	fma.rn.f32 	%f425, %f1710, %f1724, %f1660;
	fma.rn.f32 	%f426, %f1710, %f1723, %f1659;
	fma.rn.f32 	%f427, %f1710, %f1722, %f1658;
	fma.rn.f32 	%f428, %f1710, %f1721, %f1657;
	fma.rn.f32 	%f429, %f1710, %f1720, %f1656;
	fma.rn.f32 	%f430, %f1710, %f1719, %f1655;
	fma.rn.f32 	%f431, %f1710, %f1718, %f1654;
	fma.rn.f32 	%f432, %f1710, %f1717, %f1653;
	fma.rn.f32 	%f433, %f1709, %f1724, %f1652;
	fma.rn.f32 	%f434, %f1709, %f1723, %f1651;
	fma.rn.f32 	%f435, %f1709, %f1722, %f1650;
	fma.rn.f32 	%f436, %f1709, %f1721, %f1649;
	fma.rn.f32 	%f437, %f1709, %f1720, %f1648;
	fma.rn.f32 	%f438, %f1709, %f1719, %f1647;
	fma.rn.f32 	%f439, %f1709, %f1718, %f1646;
	fma.rn.f32 	%f440, %f1709, %f1717, %f1645;
	ld.shared.v4.f32 	{%f441, %f442, %f443, %f444}, [%r98+1024];
	ld.shared.v4.f32 	{%f445, %f446, %f447, %f448}, [%r98+1040];
	ld.shared.v4.f32 	{%f449, %f450, %f451, %f452}, [%r101+1024];
	ld.shared.v4.f32 	{%f453, %f454, %f455, %f456}, [%r101+1040];
	fma.rn.f32 	%f457, %f361, %f369, %f377;
	fma.rn.f32 	%f458, %f361, %f370, %f378;
	fma.rn.f32 	%f459, %f361, %f371, %f379;
	fma.rn.f32 	%f460, %f361, %f372, %f380;
	fma.rn.f32 	%f461, %f361, %f373, %f381;
	fma.rn.f32 	%f462, %f361, %f374, %f382;
	fma.rn.f32 	%f463, %f361, %f375, %f383;
	fma.rn.f32 	%f464, %f361, %f376, %f384;
	fma.rn.f32 	%f465, %f362, %f369, %f385;
	fma.rn.f32 	%f466, %f362, %f370, %f386;
	fma.rn.f32 	%f467, %f362, %f371, %f387;
	fma.rn.f32 	%f468, %f362, %f372, %f388;
	fma.rn.f32 	%f469, %f362, %f373, %f389;
	fma.rn.f32 	%f470, %f362, %f374, %f390;
	fma.rn.f32 	%f471, %f362, %f375, %f391;
	fma.rn.f32 	%f472, %f362, %f376, %f392;
	fma.rn.f32 	%f473, %f363, %f369, %f393;
	fma.rn.f32 	%f474, %f363, %f370, %f394;
	fma.rn.f32 	%f475, %f363, %f371, %f395;
	fma.rn.f32 	%f476, %f363, %f372, %f396;
	fma.rn.f32 	%f477, %f363, %f373, %f397;
	fma.rn.f32 	%f478, %f363, %f374, %f398;
	fma.rn.f32 	%f479, %f363, %f375, %f399;
	fma.rn.f32 	%f480, %f363, %f376, %f400;
	fma.rn.f32 	%f481, %f364, %f369, %f401;
	fma.rn.f32 	%f482, %f364, %f370, %f402;
	fma.rn.f32 	%f483, %f364, %f371, %f403;
	fma.rn.f32 	%f484, %f364, %f372, %f404;
	fma.rn.f32 	%f485, %f364, %f373, %f405;
	fma.rn.f32 	%f486, %f364, %f374, %f406;
	fma.rn.f32 	%f487, %f364, %f375, %f407;
	fma.rn.f32 	%f488, %f364, %f376, %f408;
	fma.rn.f32 	%f489, %f365, %f369, %f409;
	fma.rn.f32 	%f490, %f365, %f370, %f410;
	fma.rn.f32 	%f491, %f365, %f371, %f411;
	fma.rn.f32 	%f492, %f365, %f372, %f412;
	fma.rn.f32 	%f493, %f365, %f373, %f413;
	fma.rn.f32 	%f494, %f365, %f374, %f414;
	fma.rn.f32 	%f495, %f365, %f375, %f415;
	fma.rn.f32 	%f496, %f365, %f376, %f416;
	fma.rn.f32 	%f497, %f366, %f369, %f417;
	fma.rn.f32 	%f498, %f366, %f370, %f418;
	fma.rn.f32 	%f499, %f366, %f371, %f419;
	fma.rn.f32 	%f500, %f366, %f372, %f420;
	fma.rn.f32 	%f501, %f366, %f373, %f421;
	fma.rn.f32 	%f502, %f366, %f374, %f422;
	fma.rn.f32 	%f503, %f366, %f375, %f423;
	fma.rn.f32 	%f504, %f366, %f376, %f424;
	fma.rn.f32 	%f505, %f367, %f369, %f425;
	fma.rn.f32 	%f506, %f367, %f370, %f426;
	fma.rn.f32 	%f507, %f367, %f371, %f427;
	fma.rn.f32 	%f508, %f367, %f372, %f428;
	fma.rn.f32 	%f509, %f367, %f373, %f429;
	fma.rn.f32 	%f510, %f367, %f374, %f430;
	fma.rn.f32 	%f511, %f367, %f375, %f431;
	fma.rn.f32 	%f512, %f367, %f376, %f432;
	fma.rn.f32 	%f513, %f368, %f369, %f433;
	fma.rn.f32 	%f514, %f368, %f370, %f434;
	fma.rn.f32 	%f515, %f368, %f371, %f435;
	fma.rn.f32 	%f516, %f368, %f372, %f436;
	fma.rn.f32 	%f517, %f368, %f373, %f437;
	fma.rn.f32 	%f518, %f368, %f374, %f438;
	fma.rn.f32 	%f519, %f368, %f375, %f439;
	fma.rn.f32 	%f520, %f368, %f376, %f440;
	ld.shared.v4.f32 	{%f521, %f522, %f523, %f524}, [%r98+1536];
	ld.shared.v4.f32 	{%f525, %f526, %f527, %f528}, [%r98+1552];
	ld.shared.v4.f32 	{%f529, %f530, %f531, %f532}, [%r101+1536];
	ld.shared.v4.f32 	{%f533, %f534, %f535, %f536}, [%r101+1552];
	fma.rn.f32 	%f537, %f441, %f449, %f457;
	fma.rn.f32 	%f538, %f441, %f450, %f458;
	fma.rn.f32 	%f539, %f441, %f451, %f459;
	fma.rn.f32 	%f540, %f441, %f452, %f460;
	fma.rn.f32 	%f541, %f441, %f453, %f461;
	fma.rn.f32 	%f542, %f441, %f454, %f462;
	fma.rn.f32 	%f543, %f441, %f455, %f463;
	fma.rn.f32 	%f544, %f441, %f456, %f464;
	fma.rn.f32 	%f545, %f442, %f449, %f465;
	fma.rn.f32 	%f546, %f442, %f450, %f466;
	fma.rn.f32 	%f547, %f442, %f451, %f467;
	fma.rn.f32 	%f548, %f442, %f452, %f468;
	fma.rn.f32 	%f549, %f442, %f453, %f469;
	fma.rn.f32 	%f550, %f442, %f454, %f470;
	fma.rn.f32 	%f551, %f442, %f455, %f471;
	fma.rn.f32 	%f552, %f442, %f456, %f472;
	fma.rn.f32 	%f553, %f443, %f449, %f473;
	fma.rn.f32 	%f554, %f443, %f450, %f474;
	fma.rn.f32 	%f555, %f443, %f451, %f475;
	fma.rn.f32 	%f556, %f443, %f452, %f476;
	fma.rn.f32 	%f557, %f443, %f453, %f477;
	fma.rn.f32 	%f558, %f443, %f454, %f478;
	fma.rn.f32 	%f559, %f443, %f455, %f479;
	fma.rn.f32 	%f560, %f443, %f456, %f480;
	fma.rn.f32 	%f561, %f444, %f449, %f481;
	fma.rn.f32 	%f562, %f444, %f450, %f482;
	fma.rn.f32 	%f563, %f444, %f451, %f483;
	fma.rn.f32 	%f564, %f444, %f452, %f484;
	fma.rn.f32 	%f565, %f444, %f453, %f485;
	fma.rn.f32 	%f566, %f444, %f454, %f486;
	fma.rn.f32 	%f567, %f444, %f455, %f487;
	fma.rn.f32 	%f568, %f444, %f456, %f488;
	fma.rn.f32 	%f569, %f445, %f449, %f489;
	fma.rn.f32 	%f570, %f445, %f450, %f490;
	fma.rn.f32 	%f571, %f445, %f451, %f491;
	fma.rn.f32 	%f572, %f445, %f452, %f492;
	fma.rn.f32 	%f573, %f445, %f453, %f493;
	fma.rn.f32 	%f574, %f445, %f454, %f494;
	fma.rn.f32 	%f575, %f445, %f455, %f495;
	fma.rn.f32 	%f576, %f445, %f456, %f496;
	fma.rn.f32 	%f577, %f446, %f449, %f497;
	fma.rn.f32 	%f578, %f446, %f450, %f498;
	fma.rn.f32 	%f579, %f446, %f451, %f499;
	fma.rn.f32 	%f580, %f446, %f452, %f500;
	fma.rn.f32 	%f581, %f446, %f453, %f501;
	fma.rn.f32 	%f582, %f446, %f454, %f502;
	fma.rn.f32 	%f583, %f446, %f455, %f503;
	fma.rn.f32 	%f584, %f446, %f456, %f504;
	fma.rn.f32 	%f585, %f447, %f449, %f505;
	fma.rn.f32 	%f586, %f447, %f450, %f506;
	fma.rn.f32 	%f587, %f447, %f451, %f507;
	fma.rn.f32 	%f588, %f447, %f452, %f508;
	fma.rn.f32 	%f589, %f447, %f453, %f509;
	fma.rn.f32 	%f590, %f447, %f454, %f510;
	fma.rn.f32 	%f591, %f447, %f455, %f511;
	fma.rn.f32 	%f592, %f447, %f456, %f512;
	fma.rn.f32 	%f593, %f448, %f449, %f513;
	fma.rn.f32 	%f594, %f448, %f450, %f514;
	fma.rn.f32 	%f595, %f448, %f451, %f515;
	fma.rn.f32 	%f596, %f448, %f452, %f516;
	fma.rn.f32 	%f597, %f448, %f453, %f517;
	fma.rn.f32 	%f598, %f448, %f454, %f518;
	fma.rn.f32 	%f599, %f448, %f455, %f519;
	fma.rn.f32 	%f600, %f448, %f456, %f520;
	ld.shared.v4.f32 	{%f601, %f602, %f603, %f604}, [%r98+2048];
	ld.shared.v4.f32 	{%f605, %f606, %f607, %f608}, [%r98+2064];
	ld.shared.v4.f32 	{%f609, %f610, %f611, %f612}, [%r101+2048];
	ld.shared.v4.f32 	{%f613, %f614, %f615, %f616}, [%r101+2064];
	fma.rn.f32 	%f617, %f521, %f529, %f537;
	fma.rn.f32 	%f618, %f521, %f530, %f538;
	fma.rn.f32 	%f619, %f521, %f531, %f539;
	fma.rn.f32 	%f620, %f521, %f532, %f540;
	fma.rn.f32 	%f621, %f521, %f533, %f541;
	fma.rn.f32 	%f622, %f521, %f534, %f542;
	fma.rn.f32 	%f623, %f521, %f535, %f543;
	fma.rn.f32 	%f624, %f521, %f536, %f544;
	fma.rn.f32 	%f625, %f522, %f529, %f545;
	fma.rn.f32 	%f626, %f522, %f530, %f546;
	fma.rn.f32 	%f627, %f522, %f531, %f547;
	fma.rn.f32 	%f628, %f522, %f532, %f548;
	fma.rn.f32 	%f629, %f522, %f533, %f549;
	fma.rn.f32 	%f630, %f522, %f534, %f550;
	fma.rn.f32 	%f631, %f522, %f535, %f551;
	fma.rn.f32 	%f632, %f522, %f536, %f552;
	fma.rn.f32 	%f633, %f523, %f529, %f553;
	fma.rn.f32 	%f634, %f523, %f530, %f554;
	fma.rn.f32 	%f635, %f523, %f531, %f555;
	fma.rn.f32 	%f636, %f523, %f532, %f556;
	fma.rn.f32 	%f637, %f523, %f533, %f557;
	fma.rn.f32 	%f638, %f523, %f534, %f558;
	fma.rn.f32 	%f639, %f523, %f535, %f559;
	fma.rn.f32 	%f640, %f523, %f536, %f560;
	fma.rn.f32 	%f641, %f524, %f529, %f561;
	fma.rn.f32 	%f642, %f524, %f530, %f562;
	fma.rn.f32 	%f643, %f524, %f531, %f563;
	fma.rn.f32 	%f644, %f524, %f532, %f564;
	fma.rn.f32 	%f645, %f524, %f533, %f565;
	fma.rn.f32 	%f646, %f524, %f534, %f566;
	fma.rn.f32 	%f647, %f524, %f535, %f567;
	fma.rn.f32 	%f648, %f524, %f536, %f568;
	fma.rn.f32 	%f649, %f525, %f529, %f569;
	fma.rn.f32 	%f650, %f525, %f530, %f570;
	fma.rn.f32 	%f651, %f525, %f531, %f571;
	fma.rn.f32 	%f652, %f525, %f532, %f572;
	fma.rn.f32 	%f653, %f525, %f533, %f573;
	fma.rn.f32 	%f654, %f525, %f534, %f574;
	fma.rn.f32 	%f655, %f525, %f535, %f575;
	fma.rn.f32 	%f656, %f525, %f536, %f576;
	fma.rn.f32 	%f657, %f526, %f529, %f577;
	fma.rn.f32 	%f658, %f526, %f530, %f578;
	fma.rn.f32 	%f659, %f526, %f531, %f579;
	fma.rn.f32 	%f660, %f526, %f532, %f580;
	fma.rn.f32 	%f661, %f526, %f533, %f581;
	fma.rn.f32 	%f662, %f526, %f534, %f582;
	fma.rn.f32 	%f663, %f526, %f535, %f583;
	fma.rn.f32 	%f664, %f526, %f536, %f584;
	fma.rn.f32 	%f665, %f527, %f529, %f585;
	fma.rn.f32 	%f666, %f527, %f530, %f586;
	fma.rn.f32 	%f667, %f527, %f531, %f587;
	fma.rn.f32 	%f668, %f527, %f532, %f588;
	fma.rn.f32 	%f669, %f527, %f533, %f589;
	fma.rn.f32 	%f670, %f527, %f534, %f590;
	fma.rn.f32 	%f671, %f527, %f535, %f591;
	fma.rn.f32 	%f672, %f527, %f536, %f592;
	fma.rn.f32 	%f673, %f528, %f529, %f593;
	fma.rn.f32 	%f674, %f528, %f530, %f594;
	fma.rn.f32 	%f675, %f528, %f531, %f595;
	fma.rn.f32 	%f676, %f528, %f532, %f596;
	fma.rn.f32 	%f677, %f528, %f533, %f597;
	fma.rn.f32 	%f678, %f528, %f534, %f598;
	fma.rn.f32 	%f679, %f528, %f535, %f599;
	fma.rn.f32 	%f680, %f528, %f536, %f600;
	ld.shared.v4.f32 	{%f681, %f682, %f683, %f684}, [%r98+2560];
	ld.shared.v4.f32 	{%f685, %f686, %f687, %f688}, [%r98+2576];
	ld.shared.v4.f32 	{%f689, %f690, %f691, %f692}, [%r101+2560];
	ld.shared.v4.f32 	{%f693, %f694, %f695, %f696}, [%r101+2576];
	fma.rn.f32 	%f697, %f601, %f609, %f617;
	fma.rn.f32 	%f698, %f601, %f610, %f618;
	fma.rn.f32 	%f699, %f601, %f611, %f619;
	fma.rn.f32 	%f700, %f601, %f612, %f620;
	fma.rn.f32 	%f701, %f601, %f613, %f621;
	fma.rn.f32 	%f702, %f601, %f614, %f622;
	fma.rn.f32 	%f703, %f601, %f615, %f623;
	fma.rn.f32 	%f704, %f601, %f616, %f624;
	fma.rn.f32 	%f705, %f602, %f609, %f625;
	fma.rn.f32 	%f706, %f602, %f610, %f626;
	fma.rn.f32 	%f707, %f602, %f611, %f627;
	fma.rn.f32 	%f708, %f602, %f612, %f628;
	fma.rn.f32 	%f709, %f602, %f613, %f629;
	fma.rn.f32 	%f710, %f602, %f614, %f630;
	fma.rn.f32 	%f711, %f602, %f615, %f631;
	fma.rn.f32 	%f712, %f602, %f616, %f632;
	fma.rn.f32 	%f713, %f603, %f609, %f633;
	fma.rn.f32 	%f714, %f603, %f610, %f634;
	fma.rn.f32 	%f715, %f603, %f611, %f635;
	fma.rn.f32 	%f716, %f603, %f612, %f636;
	fma.rn.f32 	%f717, %f603, %f613, %f637;
	fma.rn.f32 	%f718, %f603, %f614, %f638;
	fma.rn.f32 	%f719, %f603, %f615, %f639;
	fma.rn.f32 	%f720, %f603, %f616, %f640;
	fma.rn.f32 	%f721, %f604, %f609, %f641;
	fma.rn.f32 	%f722, %f604, %f610, %f642;
	fma.rn.f32 	%f723, %f604, %f611, %f643;
	fma.rn.f32 	%f724, %f604, %f612, %f644;
	fma.rn.f32 	%f725, %f604, %f613, %f645;
	fma.rn.f32 	%f726, %f604, %f614, %f646;
	fma.rn.f32 	%f727, %f604, %f615, %f647;
	fma.rn.f32 	%f728, %f604, %f616, %f648;
	fma.rn.f32 	%f729, %f605, %f609, %f649;
	fma.rn.f32 	%f730, %f605, %f610, %f650;
	fma.rn.f32 	%f731, %f605, %f611, %f651;
	fma.rn.f32 	%f732, %f605, %f612, %f652;
	fma.rn.f32 	%f733, %f605, %f613, %f653;
	fma.rn.f32 	%f734, %f605, %f614, %f654;
	fma.rn.f32 	%f735, %f605, %f615, %f655;
	fma.rn.f32 	%f736, %f605, %f616, %f656;
	fma.rn.f32 	%f737, %f606, %f609, %f657;
	fma.rn.f32 	%f738, %f606, %f610, %f658;
	fma.rn.f32 	%f739, %f606, %f611, %f659;
	fma.rn.f32 	%f740, %f606, %f612, %f660;
	fma.rn.f32 	%f741, %f606, %f613, %f661;
	fma.rn.f32 	%f742, %f606, %f614, %f662;
	fma.rn.f32 	%f743, %f606, %f615, %f663;
	fma.rn.f32 	%f744, %f606, %f616, %f664;
	fma.rn.f32 	%f745, %f607, %f609, %f665;
	fma.rn.f32 	%f746, %f607, %f610, %f666;
	fma.rn.f32 	%f747, %f607, %f611, %f667;
	fma.rn.f32 	%f748, %f607, %f612, %f668;
	fma.rn.f32 	%f749, %f607, %f613, %f669;
	fma.rn.f32 	%f750, %f607, %f614, %f670;
	fma.rn.f32 	%f751, %f607, %f615, %f671;
	fma.rn.f32 	%f752, %f607, %f616, %f672;
	fma.rn.f32 	%f753, %f608, %f609, %f673;
	fma.rn.f32 	%f754, %f608, %f610, %f674;
	fma.rn.f32 	%f755, %f608, %f611, %f675;
	fma.rn.f32 	%f756, %f608, %f612, %f676;
	fma.rn.f32 	%f757, %f608, %f613, %f677;
	fma.rn.f32 	%f758, %f608, %f614, %f678;
	fma.rn.f32 	%f759, %f608, %f615, %f679;
	fma.rn.f32 	%f760, %f608, %f616, %f680;
	ld.shared.v4.f32 	{%f761, %f762, %f763, %f764}, [%r98+3072];
	ld.shared.v4.f32 	{%f765, %f766, %f767, %f768}, [%r98+3088];
	ld.shared.v4.f32 	{%f769, %f770, %f771, %f772}, [%r101+3072];
	ld.shared.v4.f32 	{%f773, %f774, %f775, %f776}, [%r101+3088];
	fma.rn.f32 	%f777, %f681, %f689, %f697;
	fma.rn.f32 	%f778, %f681, %f690, %f698;
	fma.rn.f32 	%f779, %f681, %f691, %f699;
	fma.rn.f32 	%f780, %f681, %f692, %f700;
	fma.rn.f32 	%f781, %f681, %f693, %f701;
	fma.rn.f32 	%f782, %f681, %f694, %f702;
	fma.rn.f32 	%f783, %f681, %f695, %f703;
	fma.rn.f32 	%f784, %f681, %f696, %f704;
	fma.rn.f32 	%f785, %f682, %f689, %f705;
	fma.rn.f32 	%f786, %f682, %f690, %f706;
	fma.rn.f32 	%f787, %f682, %f691, %f707;
	fma.rn.f32 	%f788, %f682, %f692, %f708;
	fma.rn.f32 	%f789, %f682, %f693, %f709;
	fma.rn.f32 	%f790, %f682, %f694, %f710;
	fma.rn.f32 	%f791, %f682, %f695, %f711;
	fma.rn.f32 	%f792, %f682, %f696, %f712;
	fma.rn.f32 	%f793, %f683, %f689, %f713;
	fma.rn.f32 	%f794, %f683, %f690, %f714;
	fma.rn.f32 	%f795, %f683, %f691, %f715;
	fma.rn.f32 	%f796, %f683, %f692, %f716;
	fma.rn.f32 	%f797, %f683, %f693, %f717;
	fma.rn.f32 	%f798, %f683, %f694, %f718;
	fma.rn.f32 	%f799, %f683, %f695, %f719;
	fma.rn.f32 	%f800, %f683, %f696, %f720;
	fma.rn.f32 	%f801, %f684, %f689, %f721;
	fma.rn.f32 	%f802, %f684, %f690, %f722;
	fma.rn.f32 	%f803, %f684, %f691, %f723;
	fma.rn.f32 	%f804, %f684, %f692, %f724;
	fma.rn.f32 	%f805, %f684, %f693, %f725;
	fma.rn.f32 	%f806, %f684, %f694, %f726;
	fma.rn.f32 	%f807, %f684, %f695, %f727;
	fma.rn.f32 	%f808, %f684, %f696, %f728;
	fma.rn.f32 	%f809, %f685, %f689, %f729;
	fma.rn.f32 	%f810, %f685, %f690, %f730;
	fma.rn.f32 	%f811, %f685, %f691, %f731;
	fma.rn.f32 	%f812, %f685, %f692, %f732;
	fma.rn.f32 	%f813, %f685, %f693, %f733;
	fma.rn.f32 	%f814, %f685, %f694, %f734;
	fma.rn.f32 	%f815, %f685, %f695, %f735;
	fma.rn.f32 	%f816, %f685, %f696, %f736;
	fma.rn.f32 	%f817, %f686, %f689, %f737;
	fma.rn.f32 	%f818, %f686, %f690, %f738;
	fma.rn.f32 	%f819, %f686, %f691, %f739;
	fma.rn.f32 	%f820, %f686, %f692, %f740;
	fma.rn.f32 	%f821, %f686, %f693, %f741;
	fma.rn.f32 	%f822, %f686, %f694, %f742;
	fma.rn.f32 	%f823, %f686, %f695, %f743;
	fma.rn.f32 	%f824, %f686, %f696, %f744;
	fma.rn.f32 	%f825, %f687, %f689, %f745;
	fma.rn.f32 	%f826, %f687, %f690, %f746;
	fma.rn.f32 	%f827, %f687, %f691, %f747;
	fma.rn.f32 	%f828, %f687, %f692, %f748;
	fma.rn.f32 	%f829, %f687, %f693, %f749;
	fma.rn.f32 	%f830, %f687, %f694, %f750;
	fma.rn.f32 	%f831, %f687, %f695, %f751;
	fma.rn.f32 	%f832, %f687, %f696, %f752;
	fma.rn.f32 	%f833, %f688, %f689, %f753;
	fma.rn.f32 	%f834, %f688, %f690, %f754;
	fma.rn.f32 	%f835, %f688, %f691, %f755;
	fma.rn.f32 	%f836, %f688, %f692, %f756;
	fma.rn.f32 	%f837, %f688, %f693, %f757;
	fma.rn.f32 	%f838, %f688, %f694, %f758;
	fma.rn.f32 	%f839, %f688, %f695, %f759;
	fma.rn.f32 	%f840, %f688, %f696, %f760;
	ld.shared.v4.f32 	{%f841, %f842, %f843, %f844}, [%r98+3584];
	ld.shared.v4.f32 	{%f845, %f846, %f847, %f848}, [%r98+3600];
	ld.shared.v4.f32 	{%f849, %f850, %f851, %f852}, [%r101+3584];
	ld.shared.v4.f32 	{%f853, %f854, %f855, %f856}, [%r101+3600];
	fma.rn.f32 	%f857, %f761, %f769, %f777;
	fma.rn.f32 	%f858, %f761, %f770, %f778;
	fma.rn.f32 	%f859, %f761, %f771, %f779;
	fma.rn.f32 	%f860, %f761, %f772, %f780;
	fma.rn.f32 	%f861, %f761, %f773, %f781;
	fma.rn.f32 	%f862, %f761, %f774, %f782;
	fma.rn.f32 	%f863, %f761, %f775, %f783;
	fma.rn.f32 	%f864, %f761, %f776, %f784;
	fma.rn.f32 	%f865, %f762, %f769, %f785;
	fma.rn.f32 	%f866, %f762, %f770, %f786;
	fma.rn.f32 	%f867, %f762, %f771, %f787;
	fma.rn.f32 	%f868, %f762, %f772, %f788;
	fma.rn.f32 	%f869, %f762, %f773, %f789;
	fma.rn.f32 	%f870, %f762, %f774, %f790;
	fma.rn.f32 	%f871, %f762, %f775, %f791;
	fma.rn.f32 	%f872, %f762, %f776, %f792;
	fma.rn.f32 	%f873, %f763, %f769, %f793;
	fma.rn.f32 	%f874, %f763, %f770, %f794;
	fma.rn.f32 	%f875, %f763, %f771, %f795;
	fma.rn.f32 	%f876, %f763, %f772, %f796;
	fma.rn.f32 	%f877, %f763, %f773, %f797;
	fma.rn.f32 	%f878, %f763, %f774, %f798;
	fma.rn.f32 	%f879, %f763, %f775, %f799;
	fma.rn.f32 	%f880, %f763, %f776, %f800;
	fma.rn.f32 	%f881, %f764, %f769, %f801;
	fma.rn.f32 	%f882, %f764, %f770, %f802;
	fma.rn.f32 	%f883, %f764, %f771, %f803;
	fma.rn.f32 	%f884, %f764, %f772, %f804;
	fma.rn.f32 	%f885, %f764, %f773, %f805;
	fma.rn.f32 	%f886, %f764, %f774, %f806;
	fma.rn.f32 	%f887, %f764, %f775, %f807;
	fma.rn.f32 	%f888, %f764, %f776, %f808;
	fma.rn.f32 	%f889, %f765, %f769, %f809;
	fma.rn.f32 	%f890, %f765, %f770, %f810;
	fma.rn.f32 	%f891, %f765, %f771, %f811;
	fma.rn.f32 	%f892, %f765, %f772, %f812;
	fma.rn.f32 	%f893, %f765, %f773, %f813;
	fma.rn.f32 	%f894, %f765, %f774, %f814;
	fma.rn.f32 	%f895, %f765, %f775, %f815;
	fma.rn.f32 	%f896, %f765, %f776, %f816;
	fma.rn.f32 	%f897, %f766, %f769, %f817;
	fma.rn.f32 	%f898, %f766, %f770, %f818;
	fma.rn.f32 	%f899, %f766, %f771, %f819;
	fma.rn.f32 	%f900, %f766, %f772, %f820;
	fma.rn.f32 	%f901, %f766, %f773, %f821;
	fma.rn.f32 	%f902, %f766, %f774, %f822;
	fma.rn.f32 	%f903, %f766, %f775, %f823;
	fma.rn.f32 	%f904, %f766, %f776, %f824;
	fma.rn.f32 	%f905, %f767, %f769, %f825;
	fma.rn.f32 	%f906, %f767, %f770, %f826;
	fma.rn.f32 	%f907, %f767, %f771, %f827;
	fma.rn.f32 	%f908, %f767, %f772, %f828;
	fma.rn.f32 	%f909, %f767, %f773, %f829;
	fma.rn.f32 	%f910, %f767, %f774, %f830;
	fma.rn.f32 	%f911, %f767, %f775, %f831;
	fma.rn.f32 	%f912, %f767, %f776, %f832;
	fma.rn.f32 	%f913, %f768, %f769, %f833;
	fma.rn.f32 	%f914, %f768, %f770, %f834;
	fma.rn.f32 	%f915, %f768, %f771, %f835;
	fma.rn.f32 	%f916, %f768, %f772, %f836;
	fma.rn.f32 	%f917, %f768, %f773, %f837;
	fma.rn.f32 	%f918, %f768, %f774, %f838;
	fma.rn.f32 	%f919, %f768, %f775, %f839;
	fma.rn.f32 	%f920, %f768, %f776, %f840;
	add.s32 	%r102, %r92, %r90;
	shl.b32 	%r103, %r99, 11;
	and.b32  	%r104, %r103, 2048;
	add.s32 	%r105, %r102, %r104;
	shl.b32 	%r106, %r4, 4;
	add.s32 	%r107, %r106, %r99;
	cvt.u16.u32 	%rs10, %r99;
	cvt.u16.u32 	%rs11, %r106;
	add.s16 	%rs12, %rs11, %rs10;
	shr.u16 	%rs13, %rs12, 1;
	mul.wide.u16 	%r108, %rs13, 4;
	add.s32 	%r109, %r105, %r108;
	st.shared.f32 	[%r109], %f1640;
	st.shared.f32 	[%r109+512], %f1639;
	st.shared.f32 	[%r109+1024], %f1638;
	st.shared.f32 	[%r109+1536], %f1637;
	add.s32 	%r110, %r94, %r90;
	shl.b32 	%r111, %r107, 4;
	and.b32  	%r112, %r111, 523776;
	add.s32 	%r113, %r110, %r112;
	and.b32  	%r114, %r111, 496;
	add.s32 	%r115, %r113, %r114;
	st.shared.v4.f32 	[%r115], {%f1644, %f1643, %f1642, %f1641};
	bar.sync 	0;
	add.s32 	%r116, %r102, %r97;
	ld.shared.v4.f32 	{%f1716, %f1715, %f1714, %f1713}, [%r116];
	ld.shared.v4.f32 	{%f1712, %f1711, %f1710, %f1709}, [%r116+16];
	add.s32 	%r117, %r110, %r100;
	ld.shared.v4.f32 	{%f1724, %f1723, %f1722, %f1721}, [%r117];
	ld.shared.v4.f32 	{%f1720, %f1719, %f1718, %f1717}, [%r117+16];
	fma.rn.f32 	%f1708, %f841, %f849, %f857;
	fma.rn.f32 	%f1707, %f841, %f850, %f858;
	fma.rn.f32 	%f1706, %f841, %f851, %f859;
	fma.rn.f32 	%f1705, %f841, %f852, %f860;
	fma.rn.f32 	%f1704, %f841, %f853, %f861;
	fma.rn.f32 	%f1703, %f841, %f854, %f862;
	fma.rn.f32 	%f1702, %f841, %f855, %f863;
	fma.rn.f32 	%f1701, %f841, %f856, %f864;
	fma.rn.f32 	%f1700, %f842, %f849, %f865;
	fma.rn.f32 	%f1699, %f842, %f850, %f866;
	fma.rn.f32 	%f1698, %f842, %f851, %f867;
	fma.rn.f32 	%f1697, %f842, %f852, %f868;
	fma.rn.f32 	%f1696, %f842, %f853, %f869;
	fma.rn.f32 	%f1695, %f842, %f854, %f870;
	fma.rn.f32 	%f1694, %f842, %f855, %f871;
	fma.rn.f32 	%f1693, %f842, %f856, %f872;
	fma.rn.f32 	%f1692, %f843, %f849, %f873;
	fma.rn.f32 	%f1691, %f843, %f850, %f874;
	fma.rn.f32 	%f1690, %f843, %f851, %f875;
	fma.rn.f32 	%f1689, %f843, %f852, %f876;
	fma.rn.f32 	%f1688, %f843, %f853, %f877;
	fma.rn.f32 	%f1687, %f843, %f854, %f878;
	fma.rn.f32 	%f1686, %f843, %f855, %f879;
	fma.rn.f32 	%f1685, %f843, %f856, %f880;
	fma.rn.f32 	%f1684, %f844, %f849, %f881;
	fma.rn.f32 	%f1683, %f844, %f850, %f882;
	fma.rn.f32 	%f1682, %f844, %f851, %f883;
	fma.rn.f32 	%f1681, %f844, %f852, %f884;
	fma.rn.f32 	%f1680, %f844, %f853, %f885;
	fma.rn.f32 	%f1679, %f844, %f854, %f886;
	fma.rn.f32 	%f1678, %f844, %f855, %f887;
	fma.rn.f32 	%f1677, %f844, %f856, %f888;
	fma.rn.f32 	%f1676, %f845, %f849, %f889;
	fma.rn.f32 	%f1675, %f845, %f850, %f890;
	fma.rn.f32 	%f1674, %f845, %f851, %f891;
	fma.rn.f32 	%f1673, %f845, %f852, %f892;
	fma.rn.f32 	%f1672, %f845, %f853, %f893;
	fma.rn.f32 	%f1671, %f845, %f854, %f894;
	fma.rn.f32 	%f1670, %f845, %f855, %f895;
	fma.rn.f32 	%f1669, %f845, %f856, %f896;
	fma.rn.f32 	%f1668, %f846, %f849, %f897;
	fma.rn.f32 	%f1667, %f846, %f850, %f898;
	fma.rn.f32 	%f1666, %f846, %f851, %f899;
	fma.rn.f32 	%f1665, %f846, %f852, %f900;
	fma.rn.f32 	%f1664, %f846, %f853, %f901;
	fma.rn.f32 	%f1663, %f846, %f854, %f902;
	fma.rn.f32 	%f1662, %f846, %f855, %f903;
	fma.rn.f32 	%f1661, %f846, %f856, %f904;
	fma.rn.f32 	%f1660, %f847, %f849, %f905;
	fma.rn.f32 	%f1659, %f847, %f850, %f906;
	fma.rn.f32 	%f1658, %f847, %f851, %f907;
	fma.rn.f32 	%f1657, %f847, %f852, %f908;
	fma.rn.f32 	%f1656, %f847, %f853, %f909;
	fma.rn.f32 	%f1655, %f847, %f854, %f910;
	fma.rn.f32 	%f1654, %f847, %f855, %f911;
	fma.rn.f32 	%f1653, %f847, %f856, %f912;
	fma.rn.f32 	%f1652, %f848, %f849, %f913;
	fma.rn.f32 	%f1651, %f848, %f850, %f914;
	fma.rn.f32 	%f1650, %f848, %f851, %f915;
	fma.rn.f32 	%f1649, %f848, %f852, %f916;
	fma.rn.f32 	%f1648, %f848, %f853, %f917;
	fma.rn.f32 	%f1647, %f848, %f854, %f918;
	fma.rn.f32 	%f1646, %f848, %f855, %f919;
	fma.rn.f32 	%f1645, %f848, %f856, %f920;
	add.s32 	%r25, %r157, 8;
	add.s32 	%r118, %r157, 16;
	shl.b64 	%rd46, %rd58, 3;
	add.s64 	%rd60, %rd60, %rd46;
	add.s64 	%rd59, %rd59, 32;
	setp.lt.s32 	%p75, %r118, %r153;
	mov.u32 	%r157, %r25;
	@%p75 bra 	$L__BB0_12;
$L__BB0_17:
	ld.param.u32 	%r142, [_Z4gemmILi128ELi8ELi128ELi8ELi8ELb0EEvPfS0_S0_iiimmm_param_4];
	ld.param.u64 	%rd55, [_Z4gemmILi128ELi8ELi128ELi8ELi8ELb0EEvPfS0_S0_iiimmm_param_2];
	shl.b32 	%r119, %r159, 12;
	mov.u32 	%r120, _ZZ4gemmILi128ELi8ELi128ELi8ELi8ELb0EEvPfS0_S0_iiimmmE2As;
	add.s32 	%r121, %r120, %r119;
	mov.u32 	%r122, _ZZ4gemmILi128ELi8ELi128ELi8ELi8ELb0EEvPfS0_S0_iiimmmE2Bs;
	add.s32 	%r123, %r122, %r119;
	mov.u32 	%r124, %tid.y;
	shl.b32 	%r125, %r124, 3;
	shl.b32 	%r126, %r124, 5;
	add.s32 	%r127, %r121, %r126;
	ld.shared.v4.f32 	{%f921, %f922, %f923, %f924}, [%r127+512];
	ld.shared.v4.f32 	{%f925, %f926, %f927, %f928}, [%r127+528];
	mov.u32 	%r128, %tid.x;
	shl.b32 	%r129, %r128, 3;
	shl.b32 	%r130, %r128, 5;
	add.s32 	%r131, %r123, %r130;
	ld.shared.v4.f32 	{%f929, %f930, %f931, %f932}, [%r131+512];
	ld.shared.v4.f32 	{%f933, %f934, %f935, %f936}, [%r131+528];
	setp.gt.s32 	%p76, %r154, 0;
	setp.gt.s32 	%p77, %r155, 0;
	and.pred  	%p78, %p76, %p77;
	fma.rn.f32 	%f937, %f1716, %f1724, %f1708;
	setp.gt.s32 	%p79, %r155, 1;
	and.pred  	%p1, %p76, %p79;
	fma.rn.f32 	%f938, %f1716, %f1723, %f1707;
	setp.gt.s32 	%p80, %r155, 2;
	and.pred  	%p2, %p76, %p80;
	fma.rn.f32 	%f939, %f1716, %f1722, %f1706;
	setp.gt.s32 	%p81, %r155, 3;
	and.pred  	%p3, %p76, %p81;
	fma.rn.f32 	%f940, %f1716, %f1721, %f1705;
	setp.gt.s32 	%p82, %r155, 4;
	and.pred  	%p4, %p76, %p82;
	fma.rn.f32 	%f941, %f1716, %f1720, %f1704;
	setp.gt.s32 	%p83, %r155, 5;
	and.pred  	%p5, %p76, %p83;
	fma.rn.f32 	%f942, %f1716, %f1719, %f1703;
	setp.gt.s32 	%p84, %r155, 6;
	and.pred  	%p6, %p76, %p84;
	fma.rn.f32 	%f943, %f1716, %f1718, %f1702;
	setp.gt.s32 	%p85, %r155, 7;
	and.pred  	%p7, %p76, %p85;
	fma.rn.f32 	%f944, %f1716, %f1717, %f1701;
	setp.gt.s32 	%p86, %r154, 1;
	and.pred  	%p8, %p86, %p77;
	fma.rn.f32 	%f945, %f1715, %f1724, %f1700;
	and.pred  	%p9, %p86, %p79;
	fma.rn.f32 	%f946, %f1715, %f1723, %f1699;
	and.pred  	%p10, %p86, %p80;
	fma.rn.f32 	%f947, %f1715, %f1722, %f1698;
	and.pred  	%p11, %p86, %p81;
	fma.rn.f32 	%f948, %f1715, %f1721, %f1697;
	and.pred  	%p12, %p86, %p82;
	fma.rn.f32 	%f949, %f1715, %f1720, %f1696;
	and.pred  	%p13, %p86, %p83;
	fma.rn.f32 	%f950, %f1715, %f1719, %f1695;
	and.pred  	%p14, %p86, %p84;
	fma.rn.f32 	%f951, %f1715, %f1718, %f1694;
	and.pred  	%p15, %p86, %p85;
	fma.rn.f32 	%f952, %f1715, %f1717, %f1693;
	setp.gt.s32 	%p87, %r154, 2;
	and.pred  	%p16, %p87, %p77;
	fma.rn.f32 	%f953, %f1714, %f1724, %f1692;
	and.pred  	%p17, %p87, %p79;
	fma.rn.f32 	%f954, %f1714, %f1723, %f1691;
	and.pred  	%p18, %p87, %p80;
	fma.rn.f32 	%f955, %f1714, %f1722, %f1690;
	and.pred  	%p19, %p87, %p81;
	fma.rn.f32 	%f956, %f1714, %f1721, %f1689;
	and.pred  	%p20, %p87, %p82;
	fma.rn.f32 	%f957, %f1714, %f1720, %f1688;
	and.pred  	%p21, %p87, %p83;
	fma.rn.f32 	%f958, %f1714, %f1719, %f1687;
	and.pred  	%p22, %p87, %p84;
	fma.rn.f32 	%f959, %f1714, %f1718, %f1686;
	and.pred  	%p23, %p87, %p85;
	fma.rn.f32 	%f960, %f1714, %f1717, %f1685;
	setp.gt.s32 	%p88, %r154, 3;
	and.pred  	%p24, %p88, %p77;
	fma.rn.f32 	%f961, %f1713, %f1724, %f1684;
	and.pred  	%p25, %p88, %p79;
	fma.rn.f32 	%f962, %f1713, %f1723, %f1683;
	and.pred  	%p26, %p88, %p80;
	fma.rn.f32 	%f963, %f1713, %f1722, %f1682;
	and.pred  	%p27, %p88, %p81;
	fma.rn.f32 	%f964, %f1713, %f1721, %f1681;
	and.pred  	%p28, %p88, %p82;
	fma.rn.f32 	%f965, %f1713, %f1720, %f1680;
	and.pred  	%p29, %p88, %p83;
	fma.rn.f32 	%f966, %f1713, %f1719, %f1679;
	and.pred  	%p30, %p88, %p84;
	fma.rn.f32 	%f967, %f1713, %f1718, %f1678;
	and.pred  	%p31, %p88, %p85;
	fma.rn.f32 	%f968, %f1713, %f1717, %f1677;
	setp.gt.s32 	%p89, %r154, 4;
	and.pred  	%p32, %p89, %p77;
	fma.rn.f32 	%f969, %f1712, %f1724, %f1676;
	and.pred  	%p33, %p89, %p79;
	fma.rn.f32 	%f970, %f1712, %f1723, %f1675;
	and.pred  	%p34, %p89, %p80;
	fma.rn.f32 	%f971, %f1712, %f1722, %f1674;
	and.pred  	%p35, %p89, %p81;
	fma.rn.f32 	%f972, %f1712, %f1721, %f1673;
	and.pred  	%p36, %p89, %p82;
	fma.rn.f32 	%f973, %f1712, %f1720, %f1672;
	and.pred  	%p37, %p89, %p83;
	fma.rn.f32 	%f974, %f1712, %f1719, %f1671;
	and.pred  	%p38, %p89, %p84;
	fma.rn.f32 	%f975, %f1712, %f1718, %f1670;
	and.pred  	%p39, %p89, %p85;
	fma.rn.f32 	%f976, %f1712, %f1717, %f1669;
	setp.gt.s32 	%p90, %r154, 5;
	and.pred  	%p40, %p90, %p77;
	fma.rn.f32 	%f977, %f1711, %f1724, %f1668;
	and.pred  	%p41, %p90, %p79;
	fma.rn.f32 	%f978, %f1711, %f1723, %f1667;
	and.pred  	%p42, %p90, %p80;
	fma.rn.f32 	%f979, %f1711, %f1722, %f1666;
	and.pred  	%p43, %p90, %p81;
	fma.rn.f32 	%f980, %f1711, %f1721, %f1665;
	and.pred  	%p44, %p90, %p82;
	fma.rn.f32 	%f981, %f1711, %f1720, %f1664;
	and.pred  	%p45, %p90, %p83;
	fma.rn.f32 	%f982, %f1711, %f1719, %f1663;
	and.pred  	%p46, %p90, %p84;
	fma.rn.f32 	%f983, %f1711, %f1718, %f1662;
	and.pred  	%p47, %p90, %p85;
	fma.rn.f32 	%f984, %f1711, %f1717, %f1661;
	setp.gt.s32 	%p91, %r154, 6;
	and.pred  	%p48, %p91, %p77;
	fma.rn.f32 	%f985, %f1710, %f1724, %f1660;
	and.pred  	%p49, %p91, %p79;
	fma.rn.f32 	%f986, %f1710, %f1723, %f1659;
	and.pred  	%p50, %p91, %p80;
	fma.rn.f32 	%f987, %f1710, %f1722, %f1658;
	and.pred  	%p51, %p91, %p81;
	fma.rn.f32 	%f988, %f1710, %f1721, %f1657;
	and.pred  	%p52, %p91, %p82;
	fma.rn.f32 	%f989, %f1710, %f1720, %f1656;
	and.pred  	%p53, %p91, %p83;
	fma.rn.f32 	%f990, %f1710, %f1719, %f1655;
	and.pred  	%p54, %p91, %p84;
	fma.rn.f32 	%f991, %f1710, %f1718, %f1654;
	and.pred  	%p55, %p91, %p85;
	fma.rn.f32 	%f992, %f1710, %f1717, %f1653;
	setp.gt.s32 	%p92, %r154, 7;
	and.pred  	%p56, %p92, %p77;
	fma.rn.f32 	%f993, %f1709, %f1724, %f1652;
	and.pred  	%p57, %p92, %p79;
	fma.rn.f32 	%f994, %f1709, %f1723, %f1651;
	and.pred  	%p58, %p92, %p80;
	fma.rn.f32 	%f995, %f1709, %f1722, %f1650;
	and.pred  	%p59, %p92, %p81;
	fma.rn.f32 	%f996, %f1709, %f1721, %f1649;
	and.pred  	%p60, %p92, %p82;
	fma.rn.f32 	%f997, %f1709, %f1720, %f1648;
	and.pred  	%p61, %p92, %p83;
	fma.rn.f32 	%f998, %f1709, %f1719, %f1647;
	and.pred  	%p62, %p92, %p84;
	fma.rn.f32 	%f999, %f1709, %f1718, %f1646;
	and.pred  	%p63, %p92, %p85;
	fma.rn.f32 	%f1000, %f1709, %f1717, %f1645;
	ld.shared.v4.f32 	{%f1001, %f1002, %f1003, %f1004}, [%r127+1024];
	ld.shared.v4.f32 	{%f1005, %f1006, %f1007, %f1008}, [%r127+1040];
	ld.shared.v4.f32 	{%f1009, %f1010, %f1011, %f1012}, [%r131+1024];
	ld.shared.v4.f32 	{%f1013, %f1014, %f1015, %f1016}, [%r131+1040];
	fma.rn.f32 	%f1017, %f921, %f929, %f937;
	fma.rn.f32 	%f1018, %f921, %f930, %f938;
	fma.rn.f32 	%f1019, %f921, %f931, %f939;
	fma.rn.f32 	%f1020, %f921, %f932, %f940;
	fma.rn.f32 	%f1021, %f921, %f933, %f941;
	fma.rn.f32 	%f1022, %f921, %f934, %f942;
	fma.rn.f32 	%f1023, %f921, %f935, %f943;
	fma.rn.f32 	%f1024, %f921, %f936, %f944;
	fma.rn.f32 	%f1025, %f922, %f929, %f945;
	fma.rn.f32 	%f1026, %f922, %f930, %f946;
	fma.rn.f32 	%f1027, %f922, %f931, %f947;
	fma.rn.f32 	%f1028, %f922, %f932, %f948;
	fma.rn.f32 	%f1029, %f922, %f933, %f949;
	fma.rn.f32 	%f1030, %f922, %f934, %f950;
	fma.rn.f32 	%f1031, %f922, %f935, %f951;
	fma.rn.f32 	%f1032, %f922, %f936, %f952;
	fma.rn.f32 	%f1033, %f923, %f929, %f953;
	fma.rn.f32 	%f1034, %f923, %f930, %f954;
	fma.rn.f32 	%f1035, %f923, %f931, %f955;
	fma.rn.f32 	%f1036, %f923, %f932, %f956;
	fma.rn.f32 	%f1037, %f923, %f933, %f957;
	fma.rn.f32 	%f1038, %f923, %f934, %f958;
	fma.rn.f32 	%f1039, %f923, %f935, %f959;
	fma.rn.f32 	%f1040, %f923, %f936, %f960;
	fma.rn.f32 	%f1041, %f924, %f929, %f961;
	fma.rn.f32 	%f1042, %f924, %f930, %f962;
	fma.rn.f32 	%f1043, %f924, %f931, %f963;
	fma.rn.f32 	%f1044, %f924, %f932, %f964;
	fma.rn.f32 	%f1045, %f924, %f933, %f965;
	fma.rn.f32 	%f1046, %f924, %f934, %f966;
	fma.rn.f32 	%f1047, %f924, %f935, %f967;
	fma.rn.f32 	%f1048, %f924, %f936, %f968;
	fma.rn.f32 	%f1049, %f925, %f929, %f969;
	fma.rn.f32 	%f1050, %f925, %f930, %f970;
	fma.rn.f32 	%f1051, %f925, %f931, %f971;
	fma.rn.f32 	%f1052, %f925, %f932, %f972;
	fma.rn.f32 	%f1053, %f925, %f933, %f973;
	fma.rn.f32 	%f1054, %f925, %f934, %f974;
	fma.rn.f32 	%f1055, %f925, %f935, %f975;
	fma.rn.f32 	%f1056, %f925, %f936, %f976;
	fma.rn.f32 	%f1057, %f926, %f929, %f977;
	fma.rn.f32 	%f1058, %f926, %f930, %f978;
	fma.rn.f32 	%f1059, %f926, %f931, %f979;
	fma.rn.f32 	%f1060, %f926, %f932, %f980;
	fma.rn.f32 	%f1061, %f926, %f933, %f981;
	fma.rn.f32 	%f1062, %f926, %f934, %f982;
	fma.rn.f32 	%f1063, %f926, %f935, %f983;
	fma.rn.f32 	%f1064, %f926, %f936, %f984;
	fma.rn.f32 	%f1065, %f927, %f929, %f985;
	fma.rn.f32 	%f1066, %f927, %f930, %f986;
	fma.rn.f32 	%f1067, %f927, %f931, %f987;
	fma.rn.f32 	%f1068, %f927, %f932, %f988;
	fma.rn.f32 	%f1069, %f927, %f933, %f989;
	fma.rn.f32 	%f1070, %f927, %f934, %f990;
	fma.rn.f32 	%f1071, %f927, %f935, %f991;
	fma.rn.f32 	%f1072, %f927, %f936, %f992;
	fma.rn.f32 	%f1073, %f928, %f929, %f993;
	fma.rn.f32 	%f1074, %f928, %f930, %f994;
	fma.rn.f32 	%f1075, %f928, %f931, %f995;
	fma.rn.f32 	%f1076, %f928, %f932, %f996;
	fma.rn.f32 	%f1077, %f928, %f933, %f997;
	fma.rn.f32 	%f1078, %f928, %f934, %f998;
	fma.rn.f32 	%f1079, %f928, %f935, %f999;
	fma.rn.f32 	%f1080, %f928, %f936, %f1000;
	ld.shared.v4.f32 	{%f1081, %f1082, %f1083, %f1084}, [%r127+1536];
	ld.shared.v4.f32 	{%f1085, %f1086, %f1087, %f1088}, [%r127+1552];
	ld.shared.v4.f32 	{%f1089, %f1090, %f1091, %f1092}, [%r131+1536];
	ld.shared.v4.f32 	{%f1093, %f1094, %f1095, %f1096}, [%r131+1552];
	fma.rn.f32 	%f1097, %f1001, %f1009, %f1017;
	fma.rn.f32 	%f1098, %f1001, %f1010, %f1018;
	fma.rn.f32 	%f1099, %f1001, %f1011, %f1019;
	fma.rn.f32 	%f1100, %f1001, %f1012, %f1020;
	fma.rn.f32 	%f1101, %f1001, %f1013, %f1021;
	fma.rn.f32 	%f1102, %f1001, %f1014, %f1022;
	fma.rn.f32 	%f1103, %f1001, %f1015, %f1023;
	fma.rn.f32 	%f1104, %f1001, %f1016, %f1024;
	fma.rn.f32 	%f1105, %f1002, %f1009, %f1025;
	fma.rn.f32 	%f1106, %f1002, %f1010, %f1026;
	fma.rn.f32 	%f1107, %f1002, %f1011, %f1027;
	fma.rn.f32 	%f1108, %f1002, %f1012, %f1028;
	fma.rn.f32 	%f1109, %f1002, %f1013, %f1029;
	fma.rn.f32 	%f1110, %f1002, %f1014, %f1030;
	fma.rn.f32 	%f1111, %f1002, %f1015, %f1031;
	fma.rn.f32 	%f1112, %f1002, %f1016, %f1032;
	fma.rn.f32 	%f1113, %f1003, %f1009, %f1033;
	fma.rn.f32 	%f1114, %f1003, %f1010, %f1034;
	fma.rn.f32 	%f1115, %f1003, %f1011, %f1035;
	fma.rn.f32 	%f1116, %f1003, %f1012, %f1036;
	fma.rn.f32 	%f1117, %f1003, %f1013, %f1037;
	fma.rn.f32 	%f1118, %f1003, %f1014, %f1038;
	fma.rn.f32 	%f1119, %f1003, %f1015, %f1039;
	fma.rn.f32 	%f1120, %f1003, %f1016, %f1040;
	fma.rn.f32 	%f1121, %f1004, %f1009, %f1041;
	fma.rn.f32 	%f1122, %f1004, %f1010, %f1042;
	fma.rn.f32 	%f1123, %f1004, %f1011, %f1043;
	fma.rn.f32 	%f1124, %f1004, %f1012, %f1044;
	fma.rn.f32 	%f1125, %f1004, %f1013, %f1045;
	fma.rn.f32 	%f1126, %f1004, %f1014, %f1046;
	fma.rn.f32 	%f1127, %f1004, %f1015, %f1047;
	fma.rn.f32 	%f1128, %f1004, %f1016, %f1048;
	fma.rn.f32 	%f1129, %f1005, %f1009, %f1049;
	fma.rn.f32 	%f1130, %f1005, %f1010, %f1050;
	fma.rn.f32 	%f1131, %f1005, %f1011, %f1051;
	fma.rn.f32 	%f1132, %f1005, %f1012, %f1052;
	fma.rn.f32 	%f1133, %f1005, %f1013, %f1053;
	fma.rn.f32 	%f1134, %f1005, %f1014, %f1054;
	fma.rn.f32 	%f1135, %f1005, %f1015, %f1055;
	fma.rn.f32 	%f1136, %f1005, %f1016, %f1056;
	fma.rn.f32 	%f1137, %f1006, %f1009, %f1057;
	fma.rn.f32 	%f1138, %f1006, %f1010, %f1058;
	fma.rn.f32 	%f1139, %f1006, %f1011, %f1059;
	fma.rn.f32 	%f1140, %f1006, %f1012, %f1060;
	fma.rn.f32 	%f1141, %f1006, %f1013, %f1061;
	fma.rn.f32 	%f1142, %f1006, %f1014, %f1062;
	fma.rn.f32 	%f1143, %f1006, %f1015, %f1063;
	fma.rn.f32 	%f1144, %f1006, %f1016, %f1064;
	fma.rn.f32 	%f1145, %f1007, %f1009, %f1065;
	fma.rn.f32 	%f1146, %f1007, %f1010, %f1066;
	fma.rn.f32 	%f1147, %f1007, %f1011, %f1067;
	fma.rn.f32 	%f1148, %f1007, %f1012, %f1068;
	fma.rn.f32 	%f1149, %f1007, %f1013, %f1069;
	fma.rn.f32 	%f1150, %f1007, %f1014, %f1070;
	fma.rn.f32 	%f1151, %f1007, %f1015, %f1071;
	fma.rn.f32 	%f1152, %f1007, %f1016, %f1072;
	fma.rn.f32 	%f1153, %f1008, %f1009, %f1073;
	fma.rn.f32 	%f1154, %f1008, %f1010, %f1074;
	fma.rn.f32 	%f1155, %f1008, %f1011, %f1075;
	fma.rn.f32 	%f1156, %f1008, %f1012, %f1076;
	fma.rn.f32 	%f1157, %f1008, %f1013, %f1077;
	fma.rn.f32 	%f1158, %f1008, %f1014, %f1078;
	fma.rn.f32 	%f1159, %f1008, %f1015, %f1079;
	fma.rn.f32 	%f1160, %f1008, %f1016, %f1080;
	ld.shared.v4.f32 	{%f1161, %f1162, %f1163, %f1164}, [%r127+2048];
	ld.shared.v4.f32 	{%f1165, %f1166, %f1167, %f1168}, [%r127+2064];
	ld.shared.v4.f32 	{%f1169, %f1170, %f1171, %f1172}, [%r131+2048];
	ld.shared.v4.f32 	{%f1173, %f1174, %f1175, %f1176}, [%r131+2064];
	fma.rn.f32 	%f1177, %f1081, %f1089, %f1097;
	fma.rn.f32 	%f1178, %f1081, %f1090, %f1098;
	fma.rn.f32 	%f1179, %f1081, %f1091, %f1099;
	fma.rn.f32 	%f1180, %f1081, %f1092, %f1100;
	fma.rn.f32 	%f1181, %f1081, %f1093, %f1101;
	fma.rn.f32 	%f1182, %f1081, %f1094, %f1102;
	fma.rn.f32 	%f1183, %f1081, %f1095, %f1103;
	fma.rn.f32 	%f1184, %f1081, %f1096, %f1104;
	fma.rn.f32 	%f1185, %f1082, %f1089, %f1105;
	fma.rn.f32 	%f1186, %f1082, %f1090, %f1106;
	fma.rn.f32 	%f1187, %f1082, %f1091, %f1107;
	fma.rn.f32 	%f1188, %f1082, %f1092, %f1108;
	fma.rn.f32 	%f1189, %f1082, %f1093, %f1109;
	fma.rn.f32 	%f1190, %f1082, %f1094, %f1110;
	fma.rn.f32 	%f1191, %f1082, %f1095, %f1111;
	fma.rn.f32 	%f1192, %f1082, %f1096, %f1112;
	fma.rn.f32 	%f1193, %f1083, %f1089, %f1113;
	fma.rn.f32 	%f1194, %f1083, %f1090, %f1114;
	fma.rn.f32 	%f1195, %f1083, %f1091, %f1115;
	fma.rn.f32 	%f1196, %f1083, %f1092, %f1116;
	fma.rn.f32 	%f1197, %f1083, %f1093, %f1117;
	fma.rn.f32 	%f1198, %f1083, %f1094, %f1118;
	fma.rn.f32 	%f1199, %f1083, %f1095, %f1119;
	fma.rn.f32 	%f1200, %f1083, %f1096, %f1120;
	fma.rn.f32 	%f1201, %f1084, %f1089, %f1121;
	fma.rn.f32 	%f1202, %f1084, %f1090, %f1122;
	fma.rn.f32 	%f1203, %f1084, %f1091, %f1123;
	fma.rn.f32 	%f1204, %f1084, %f1092, %f1124;
	fma.rn.f32 	%f1205, %f1084, %f1093, %f1125;
	fma.rn.f32 	%f1206, %f1084, %f1094, %f1126;
	fma.rn.f32 	%f1207, %f1084, %f1095, %f1127;
	fma.rn.f32 	%f1208, %f1084, %f1096, %f1128;
	fma.rn.f32 	%f1209, %f1085, %f1089, %f1129;
	fma.rn.f32 	%f1210, %f1085, %f1090, %f1130;
	fma.rn.f32 	%f1211, %f1085, %f1091, %f1131;
	fma.rn.f32 	%f1212, %f1085, %f1092, %f1132;
	fma.rn.f32 	%f1213, %f1085, %f1093, %f1133;
	fma.rn.f32 	%f1214, %f1085, %f1094, %f1134;
	fma.rn.f32 	%f1215, %f1085, %f1095, %f1135;
	fma.rn.f32 	%f1216, %f1085, %f1096, %f1136;
	fma.rn.f32 	%f1217, %f1086, %f1089, %f1137;
	fma.rn.f32 	%f1218, %f1086, %f1090, %f1138;
	fma.rn.f32 	%f1219, %f1086, %f1091, %f1139;
	fma.rn.f32 	%f1220, %f1086, %f1092, %f1140;
	fma.rn.f32 	%f1221, %f1086, %f1093, %f1141;
	fma.rn.f32 	%f1222, %f1086, %f1094, %f1142;
	fma.rn.f32 	%f1223, %f1086, %f1095, %f1143;
	fma.rn.f32 	%f1224, %f1086, %f1096, %f1144;
	fma.rn.f32 	%f1225, %f1087, %f1089, %f1145;
	fma.rn.f32 	%f1226, %f1087, %f1090, %f1146;
	fma.rn.f32 	%f1227, %f1087, %f1091, %f1147;
	fma.rn.f32 	%f1228, %f1087, %f1092, %f1148;
	fma.rn.f32 	%f1229, %f1087, %f1093, %f1149;
	fma.rn.f32 	%f1230, %f1087, %f1094, %f1150;
	fma.rn.f32 	%f1231, %f1087, %f1095, %f1151;
	fma.rn.f32 	%f1232, %f1087, %f1096, %f1152;
	fma.rn.f32 	%f1233, %f1088, %f1089, %f1153;
	fma.rn.f32 	%f1234, %f1088, %f1090, %f1154;
	fma.rn.f32 	%f1235, %f1088, %f1091, %f1155;
	fma.rn.f32 	%f1236, %f1088, %f1092, %f1156;
	fma.rn.f32 	%f1237, %f1088, %f1093, %f1157;
	fma.rn.f32 	%f1238, %f1088, %f1094, %f1158;
	fma.rn.f32 	%f1239, %f1088, %f1095, %f1159;
	fma.rn.f32 	%f1240, %f1088, %f1096, %f1160;
	ld.shared.v4.f32 	{%f1241, %f1242, %f1243, %f1244}, [%r127+2560];
	ld.shared.v4.f32 	{%f1245, %f1246, %f1247, %f1248}, [%r127+2576];
	ld.shared.v4.f32 	{%f1249, %f1250, %f1251, %f1252}, [%r131+2560];
	ld.shared.v4.f32 	{%f1253, %f1254, %f1255, %f1256}, [%r131+2576];
	fma.rn.f32 	%f1257, %f1161, %f1169, %f1177;
	fma.rn.f32 	%f1258, %f1161, %f1170, %f1178;
	fma.rn.f32 	%f1259, %f1161, %f1171, %f1179;
	fma.rn.f32 	%f1260, %f1161, %f1172, %f1180;
	fma.rn.f32 	%f1261, %f1161, %f1173, %f1181;
	fma.rn.f32 	%f1262, %f1161, %f1174, %f1182;
	fma.rn.f32 	%f1263, %f1161, %f1175, %f1183;
	fma.rn.f32 	%f1264, %f1161, %f1176, %f1184;
	fma.rn.f32 	%f1265, %f1162, %f1169, %f1185;
	fma.rn.f32 	%f1266, %f1162, %f1170, %f1186;
	fma.rn.f32 	%f1267, %f1162, %f1171, %f1187;
	fma.rn.f32 	%f1268, %f1162, %f1172, %f1188;
	fma.rn.f32 	%f1269, %f1162, %f1173, %f1189;
	fma.rn.f32 	%f1270, %f1162, %f1174, %f1190;
	fma.rn.f32 	%f1271, %f1162, %f1175, %f1191;
	fma.rn.f32 	%f1272, %f1162, %f1176, %f1192;
	fma.rn.f32 	%f1273, %f1163, %f1169, %f1193;
	fma.rn.f32 	%f1274, %f1163, %f1170, %f1194;
	fma.rn.f32 	%f1275, %f1163, %f1171, %f1195;
	fma.rn.f32 	%f1276, %f1163, %f1172, %f1196;
	fma.rn.f32 	%f1277, %f1163, %f1173, %f1197;
	fma.rn.f32 	%f1278, %f1163, %f1174, %f1198;
	fma.rn.f32 	%f1279, %f1163, %f1175, %f1199;
	fma.rn.f32 	%f1280, %f1163, %f1176, %f1200;
	fma.rn.f32 	%f1281, %f1164, %f1169, %f1201;
	fma.rn.f32 	%f1282, %f1164, %f1170, %f1202;
	fma.rn.f32 	%f1283, %f1164, %f1171, %f1203;
	fma.rn.f32 	%f1284, %f1164, %f1172, %f1204;
	fma.rn.f32 	%f1285, %f1164, %f1173, %f1205;
	fma.rn.f32 	%f1286, %f1164, %f1174, %f1206;
	fma.rn.f32 	%f1287, %f1164, %f1175, %f1207;
	fma.rn.f32 	%f1288, %f1164, %f1176, %f1208;
	fma.rn.f32 	%f1289, %f1165, %f1169, %f1209;
	fma.rn.f32 	%f1290, %f1165, %f1170, %f1210;
	fma.rn.f32 	%f1291, %f1165, %f1171, %f1211;
	fma.rn.f32 	%f1292, %f1165, %f1172, %f1212;
	fma.rn.f32 	%f1293, %f1165, %f1173, %f1213;
	fma.rn.f32 	%f1294, %f1165, %f1174, %f1214;
	fma.rn.f32 	%f1295, %f1165, %f1175, %f1215;
	fma.rn.f32 	%f1296, %f1165, %f1176, %f1216;
	fma.rn.f32 	%f1297, %f1166, %f1169, %f1217;
	fma.rn.f32 	%f1298, %f1166, %f1170, %f1218;
	fma.rn.f32 	%f1299, %f1166, %f1171, %f1219;
	fma.rn.f32 	%f1300, %f1166, %f1172, %f1220;
	fma.rn.f32 	%f1301, %f1166, %f1173, %f1221;
	fma.rn.f32 	%f1302, %f1166, %f1174, %f1222;
	fma.rn.f32 	%f1303, %f1166, %f1175, %f1223;
	fma.rn.f32 	%f1304, %f1166, %f1176, %f1224;
	fma.rn.f32 	%f1305, %f1167, %f1169, %f1225;
	fma.rn.f32 	%f1306, %f1167, %f1170, %f1226;
	fma.rn.f32 	%f1307, %f1167, %f1171, %f1227;
	fma.rn.f32 	%f1308, %f1167, %f1172, %f1228;
	fma.rn.f32 	%f1309, %f1167, %f1173, %f1229;
	fma.rn.f32 	%f1310, %f1167, %f1174, %f1230;
	fma.rn.f32 	%f1311, %f1167, %f1175, %f1231;
	fma.rn.f32 	%f1312, %f1167, %f1176, %f1232;
	fma.rn.f32 	%f1313, %f1168, %f1169, %f1233;
	fma.rn.f32 	%f1314, %f1168, %f1170, %f1234;
	fma.rn.f32 	%f1315, %f1168, %f1171, %f1235;
	fma.rn.f32 	%f1316, %f1168, %f1172, %f1236;
	fma.rn.f32 	%f1317, %f1168, %f1173, %f1237;
	fma.rn.f32 	%f1318, %f1168, %f1174, %f1238;
	fma.rn.f32 	%f1319, %f1168, %f1175, %f1239;
	fma.rn.f32 	%f1320, %f1168, %f1176, %f1240;
	ld.shared.v4.f32 	{%f1321, %f1322, %f1323, %f1324}, [%r127+3072];
	ld.shared.v4.f32 	{%f1325, %f1326, %f1327, %f1328}, [%r127+3088];
	ld.shared.v4.f32 	{%f1329, %f1330, %f1331, %f1332}, [%r131+3072];
	ld.shared.v4.f32 	{%f1333, %f1334, %f1335, %f1336}, [%r131+3088];
	fma.rn.f32 	%f1337, %f1241, %f1249, %f1257;
	fma.rn.f32 	%f1338, %f1241, %f1250, %f1258;
	fma.rn.f32 	%f1339, %f1241, %f1251, %f1259;
	fma.rn.f32 	%f1340, %f1241, %f1252, %f1260;
	fma.rn.f32 	%f1341, %f1241, %f1253, %f1261;
	fma.rn.f32 	%f1342, %f1241, %f1254, %f1262;
	fma.rn.f32 	%f1343, %f1241, %f1255, %f1263;
	fma.rn.f32 	%f1344, %f1241, %f1256, %f1264;
	fma.rn.f32 	%f1345, %f1242, %f1249, %f1265;
	fma.rn.f32 	%f1346, %f1242, %f1250, %f1266;
	fma.rn.f32 	%f1347, %f1242, %f1251, %f1267;
	fma.rn.f32 	%f1348, %f1242, %f1252, %f1268;
	fma.rn.f32 	%f1349, %f1242, %f1253, %f1269;
	fma.rn.f32 	%f1350, %f1242, %f1254, %f1270;
	fma.rn.f32 	%f1351, %f1242, %f1255, %f1271;
	fma.rn.f32 	%f1352, %f1242, %f1256, %f1272;
	fma.rn.f32 	%f1353, %f1243, %f1249, %f1273;
	fma.rn.f32 	%f1354, %f1243, %f1250, %f1274;
	fma.rn.f32 	%f1355, %f1243, %f1251, %f1275;
	fma.rn.f32 	%f1356, %f1243, %f1252, %f1276;
	fma.rn.f32 	%f1357, %f1243, %f1253, %f1277;
	fma.rn.f32 	%f1358, %f1243, %f1254, %f1278;
	fma.rn.f32 	%f1359, %f1243, %f1255, %f1279;
	fma.rn.f32 	%f1360, %f1243, %f1256, %f1280;
	fma.rn.f32 	%f1361, %f1244, %f1249, %f1281;
	fma.rn.f32 	%f1362, %f1244, %f1250, %f1282;
	fma.rn.f32 	%f1363, %f1244, %f1251, %f1283;
	fma.rn.f32 	%f1364, %f1244, %f1252, %f1284;
	fma.rn.f32 	%f1365, %f1244, %f1253, %f1285;
	fma.rn.f32 	%f1366, %f1244, %f1254, %f1286;
	fma.rn.f32 	%f1367, %f1244, %f1255, %f1287;
	fma.rn.f32 	%f1368, %f1244, %f1256, %f1288;
	fma.rn.f32 	%f1369, %f1245, %f1249, %f1289;
	fma.rn.f32 	%f1370, %f1245, %f1250, %f1290;
	fma.rn.f32 	%f1371, %f1245, %f1251, %f1291;
	fma.rn.f32 	%f1372, %f1245, %f1252, %f1292;
	fma.rn.f32 	%f1373, %f1245, %f1253, %f1293;
	fma.rn.f32 	%f1374, %f1245, %f1254, %f1294;
	fma.rn.f32 	%f1375, %f1245, %f1255, %f1295;
	fma.rn.f32 	%f1376, %f1245, %f1256, %f1296;
	fma.rn.f32 	%f1377, %f1246, %f1249, %f1297;
	fma.rn.f32 	%f1378, %f1246, %f1250, %f1298;
	fma.rn.f32 	%f1379, %f1246, %f1251, %f1299;
	fma.rn.f32 	%f1380, %f1246, %f1252, %f1300;
	fma.rn.f32 	%f1381, %f1246, %f1253, %f1301;
	fma.rn.f32 	%f1382, %f1246, %f1254, %f1302;
	fma.rn.f32 	%f1383, %f1246, %f1255, %f1303;
	fma.rn.f32 	%f1384, %f1246, %f1256, %f1304;
	fma.rn.f32 	%f1385, %f1247, %f1249, %f1305;
	fma.rn.f32 	%f1386, %f1247, %f1250, %f1306;
	fma.rn.f32 	%f1387, %f1247, %f1251, %f1307;
	fma.rn.f32 	%f1388, %f1247, %f1252, %f1308;
	fma.rn.f32 	%f1389, %f1247, %f1253, %f1309;
	fma.rn.f32 	%f1390, %f1247, %f1254, %f1310;
	fma.rn.f32 	%f1391, %f1247, %f1255, %f1311;
	fma.rn.f32 	%f1392, %f1247, %f1256, %f1312;
	fma.rn.f32 	%f1393, %f1248, %f1249, %f1313;
	fma.rn.f32 	%f1394, %f1248, %f1250, %f1314;
	fma.rn.f32 	%f1395, %f1248, %f1251, %f1315;
	fma.rn.f32 	%f1396, %f1248, %f1252, %f1316;
	fma.rn.f32 	%f1397, %f1248, %f1253, %f1317;
	fma.rn.f32 	%f1398, %f1248, %f1254, %f1318;
	fma.rn.f32 	%f1399, %f1248, %f1255, %f1319;
	fma.rn.f32 	%f1400, %f1248, %f1256, %f1320;
	ld.shared.v4.f32 	{%f1401, %f1402, %f1403, %f1404}, [%r127+3584];
	ld.shared.v4.f32 	{%f1405, %f1406, %f1407, %f1408}, [%r127+3600];
	ld.shared.v4.f32 	{%f1409, %f1410, %f1411, %f1412}, [%r131+3584];
	ld.shared.v4.f32 	{%f1413, %f1414, %f1415, %f1416}, [%r131+3600];
	fma.rn.f32 	%f1417, %f1321, %f1329, %f1337;
	fma.rn.f32 	%f1418, %f1321, %f1330, %f1338;
	fma.rn.f32 	%f1419, %f1321, %f1331, %f1339;
	fma.rn.f32 	%f1420, %f1321, %f1332, %f1340;
	fma.rn.f32 	%f1421, %f1321, %f1333, %f1341;
	fma.rn.f32 	%f1422, %f1321, %f1334, %f1342;
	fma.rn.f32 	%f1423, %f1321, %f1335, %f1343;
	fma.rn.f32 	%f1424, %f1321, %f1336, %f1344;
	fma.rn.f32 	%f1425, %f1322, %f1329, %f1345;
	fma.rn.f32 	%f1426, %f1322, %f1330, %f1346;
	fma.rn.f32 	%f1427, %f1322, %f1331, %f1347;
	fma.rn.f32 	%f1428, %f1322, %f1332, %f1348;
	fma.rn.f32 	%f1429, %f1322, %f1333, %f1349;
	fma.rn.f32 	%f1430, %f1322, %f1334, %f1350;
	fma.rn.f32 	%f1431, %f1322, %f1335, %f1351;
	fma.rn.f32 	%f1432, %f1322, %f1336, %f1352;
	fma.rn.f32 	%f1433, %f1323, %f1329, %f1353;
	fma.rn.f32 	%f1434, %f1323, %f1330, %f1354;
	fma.rn.f32 	%f1435, %f1323, %f1331, %f1355;
	fma.rn.f32 	%f1436, %f1323, %f1332, %f1356;
	fma.rn.f32 	%f1437, %f1323, %f1333, %f1357;
	fma.rn.f32 	%f1438, %f1323, %f1334, %f1358;
	fma.rn.f32 	%f1439, %f1323, %f1335, %f1359;
	fma.rn.f32 	%f1440, %f1323, %f1336, %f1360;
	fma.rn.f32 	%f1441, %f1324, %f1329, %f1361;
	fma.rn.f32 	%f1442, %f1324, %f1330, %f1362;
	fma.rn.f32 	%f1443, %f1324, %f1331, %f1363;
	fma.rn.f32 	%f1444, %f1324, %f1332, %f1364;
	fma.rn.f32 	%f1445, %f1324, %f1333, %f1365;
	fma.rn.f32 	%f1446, %f1324, %f1334, %f1366;
	fma.rn.f32 	%f1447, %f1324, %f1335, %f1367;
	fma.rn.f32 	%f1448, %f1324, %f1336, %f1368;
	fma.rn.f32 	%f1449, %f1325, %f1329, %f1369;
	fma.rn.f32 	%f1450, %f1325, %f1330, %f1370;
	fma.rn.f32 	%f1451, %f1325, %f1331, %f1371;
	fma.rn.f32 	%f1452, %f1325, %f1332, %f1372;
	fma.rn.f32 	%f1453, %f1325, %f1333, %f1373;
	fma.rn.f32 	%f1454, %f1325, %f1334, %f1374;
	fma.rn.f32 	%f1455, %f1325, %f1335, %f1375;
	fma.rn.f32 	%f1456, %f1325, %f1336, %f1376;
	fma.rn.f32 	%f1457, %f1326, %f1329, %f1377;
	fma.rn.f32 	%f1458, %f1326, %f1330, %f1378;
	fma.rn.f32 	%f1459, %f1326, %f1331, %f1379;
	fma.rn.f32 	%f1460, %f1326, %f1332, %f1380;
	fma.rn.f32 	%f1461, %f1326, %f1333, %f1381;
	fma.rn.f32 	%f1462, %f1326, %f1334, %f1382;
	fma.rn.f32 	%f1463, %f1326, %f1335, %f1383;
	fma.rn.f32 	%f1464, %f1326, %f1336, %f1384;
	fma.rn.f32 	%f1465, %f1327, %f1329, %f1385;
	fma.rn.f32 	%f1466, %f1327, %f1330, %f1386;
	fma.rn.f32 	%f1467, %f1327, %f1331, %f1387;
	fma.rn.f32 	%f1468, %f1327, %f1332, %f1388;
	fma.rn.f32 	%f1469, %f1327, %f1333, %f1389;
	fma.rn.f32 	%f1470, %f1327, %f1334, %f1390;
	fma.rn.f32 	%f1471, %f1327, %f1335, %f1391;
	fma.rn.f32 	%f1472, %f1327, %f1336, %f1392;
	fma.rn.f32 	%f1473, %f1328, %f1329, %f1393;
	fma.rn.f32 	%f1474, %f1328, %f1330, %f1394;
	fma.rn.f32 	%f1475, %f1328, %f1331, %f1395;
	fma.rn.f32 	%f1476, %f1328, %f1332, %f1396;
	fma.rn.f32 	%f1477, %f1328, %f1333, %f1397;
	fma.rn.f32 	%f1478, %f1328, %f1334, %f1398;
	fma.rn.f32 	%f1479, %f1328, %f1335, %f1399;
	fma.rn.f32 	%f1480, %f1328, %f1336, %f1400;
	fma.rn.f32 	%f1481, %f1401, %f1409, %f1417;
	selp.f32 	%f289, %f1481, %f1708, %p78;
	fma.rn.f32 	%f1482, %f1401, %f1410, %f1418;
	selp.f32 	%f290, %f1482, %f1707, %p1;
	fma.rn.f32 	%f1483, %f1401, %f1411, %f1419;
	selp.f32 	%f291, %f1483, %f1706, %p2;
	fma.rn.f32 	%f1484, %f1401, %f1412, %f1420;
	selp.f32 	%f292, %f1484, %f1705, %p3;
	fma.rn.f32 	%f1485, %f1401, %f1413, %f1421;
	selp.f32 	%f293, %f1485, %f1704, %p4;
	fma.rn.f32 	%f1486, %f1401, %f1414, %f1422;
	selp.f32 	%f294, %f1486, %f1703, %p5;
	fma.rn.f32 	%f1487, %f1401, %f1415, %f1423;
	selp.f32 	%f295, %f1487, %f1702, %p6;
	fma.rn.f32 	%f1488, %f1401, %f1416, %f1424;
	selp.f32 	%f296, %f1488, %f1701, %p7;
	fma.rn.f32 	%f1489, %f1402, %f1409, %f1425;
	selp.f32 	%f297, %f1489, %f1700, %p8;
	fma.rn.f32 	%f1490, %f1402, %f1410, %f1426;
	selp.f32 	%f298, %f1490, %f1699, %p9;
	fma.rn.f32 	%f1491, %f1402, %f1411, %f1427;
	selp.f32 	%f299, %f1491, %f1698, %p10;
	fma.rn.f32 	%f1492, %f1402, %f1412, %f1428;
	selp.f32 	%f300, %f1492, %f1697, %p11;
	fma.rn.f32 	%f1493, %f1402, %f1413, %f1429;
	selp.f32 	%f301, %f1493, %f1696, %p12;
	fma.rn.f32 	%f1494, %f1402, %f1414, %f1430;
	selp.f32 	%f302, %f1494, %f1695, %p13;
	fma.rn.f32 	%f1495, %f1402, %f1415, %f1431;
	selp.f32 	%f303, %f1495, %f1694, %p14;
	fma.rn.f32 	%f1496, %f1402, %f1416, %f1432;
	selp.f32 	%f304, %f1496, %f1693, %p15;
	fma.rn.f32 	%f1497, %f1403, %f1409, %f1433;
	selp.f32 	%f305, %f1497, %f1692, %p16;
	fma.rn.f32 	%f1498, %f1403, %f1410, %f1434;
	selp.f32 	%f306, %f1498, %f1691, %p17;
	fma.rn.f32 	%f1499, %f1403, %f1411, %f1435;
	selp.f32 	%f307, %f1499, %f1690, %p18;
	fma.rn.f32 	%f1500, %f1403, %f1412, %f1436;
	selp.f32 	%f308, %f1500, %f1689, %p19;
	fma.rn.f32 	%f1501, %f1403, %f1413, %f1437;
	selp.f32 	%f309, %f1501, %f1688, %p20;
	fma.rn.f32 	%f1502, %f1403, %f1414, %f1438;
	selp.f32 	%f310, %f1502, %f1687, %p21;
	fma.rn.f32 	%f1503, %f1403, %f1415, %f1439;
	selp.f32 	%f311, %f1503, %f1686, %p22;
	fma.rn.f32 	%f1504, %f1403, %f1416, %f1440;
	selp.f32 	%f312, %f1504, %f1685, %p23;
	fma.rn.f32 	%f1505, %f1404, %f1409, %f1441;
	selp.f32 	%f313, %f1505, %f1684, %p24;
	fma.rn.f32 	%f1506, %f1404, %f1410, %f1442;
	selp.f32 	%f314, %f1506, %f1683, %p25;
	fma.rn.f32 	%f1507, %f1404, %f1411, %f1443;
	selp.f32 	%f315, %f1507, %f1682, %p26;
	fma.rn.f32 	%f1508, %f1404, %f1412, %f1444;
	selp.f32 	%f316, %f1508, %f1681, %p27;
	fma.rn.f32 	%f1509, %f1404, %f1413, %f1445;
	selp.f32 	%f317, %f1509, %f1680, %p28;
	fma.rn.f32 	%f1510, %f1404, %f1414, %f1446;
	selp.f32 	%f318, %f1510, %f1679, %p29;
	fma.rn.f32 	%f1511, %f1404, %f1415, %f1447;
	selp.f32 	%f319, %f1511, %f1678, %p30;
	fma.rn.f32 	%f1512, %f1404, %f1416, %f1448;
	selp.f32 	%f320, %f1512, %f1677, %p31;
	fma.rn.f32 	%f1513, %f1405, %f1409, %f1449;
	selp.f32 	%f321, %f1513, %f1676, %p32;
	fma.rn.f32 	%f1514, %f1405, %f1410, %f1450;
	selp.f32 	%f322, %f1514, %f1675, %p33;
	fma.rn.f32 	%f1515, %f1405, %f1411, %f1451;
	selp.f32 	%f323, %f1515, %f1674, %p34;
	fma.rn.f32 	%f1516, %f1405, %f1412, %f1452;
	selp.f32 	%f324, %f1516, %f1673, %p35;
	fma.rn.f32 	%f1517, %f1405, %f1413, %f1453;
	selp.f32 	%f325, %f1517, %f1672, %p36;
	fma.rn.f32 	%f1518, %f1405, %f1414, %f1454;
	selp.f32 	%f326, %f1518, %f1671, %p37;
	fma.rn.f32 	%f1519, %f1405, %f1415, %f1455;
	selp.f32 	%f327, %f1519, %f1670, %p38;
	fma.rn.f32 	%f1520, %f1405, %f1416, %f1456;
	selp.f32 	%f328, %f1520, %f1669, %p39;
	fma.rn.f32 	%f1521, %f1406, %f1409, %f1457;
	selp.f32 	%f329, %f1521, %f1668, %p40;
	fma.rn.f32 	%f1522, %f1406, %f1410, %f1458;
	selp.f32 	%f330, %f1522, %f1667, %p41;
	fma.rn.f32 	%f1523, %f1406, %f1411, %f1459;
	selp.f32 	%f331, %f1523, %f1666, %p42;
	fma.rn.f32 	%f1524, %f1406, %f1412, %f1460;
	selp.f32 	%f332, %f1524, %f1665, %p43;
	fma.rn.f32 	%f1525, %f1406, %f1413, %f1461;
	selp.f32 	%f333, %f1525, %f1664, %p44;
	fma.rn.f32 	%f1526, %f1406, %f1414, %f1462;
	selp.f32 	%f334, %f1526, %f1663, %p45;
	fma.rn.f32 	%f1527, %f1406, %f1415, %f1463;
	selp.f32 	%f335, %f1527, %f1662, %p46;
	fma.rn.f32 	%f1528, %f1406, %f1416, %f1464;
	selp.f32 	%f336, %f1528, %f1661, %p47;
	fma.rn.f32 	%f1529, %f1407, %f1409, %f1465;
	selp.f32 	%f337, %f1529, %f1660, %p48;
	fma.rn.f32 	%f1530, %f1407, %f1410, %f1466;
	selp.f32 	%f338, %f1530, %f1659, %p49;
	fma.rn.f32 	%f1531, %f1407, %f1411, %f1467;
	selp.f32 	%f339, %f1531, %f1658, %p50;
	fma.rn.f32 	%f1532, %f1407, %f1412, %f1468;
	selp.f32 	%f340, %f1532, %f1657, %p51;
	fma.rn.f32 	%f1533, %f1407, %f1413, %f1469;
	selp.f32 	%f341, %f1533, %f1656, %p52;
	fma.rn.f32 	%f1534, %f1407, %f1414, %f1470;
	selp.f32 	%f342, %f1534, %f1655, %p53;
	fma.rn.f32 	%f1535, %f1407, %f1415, %f1471;
	selp.f32 	%f343, %f1535, %f1654, %p54;
	fma.rn.f32 	%f1536, %f1407, %f1416, %f1472;
	selp.f32 	%f344, %f1536, %f1653, %p55;
	fma.rn.f32 	%f1537, %f1408, %f1409, %f1473;
	selp.f32 	%f345, %f1537, %f1652, %p56;
	fma.rn.f32 	%f1538, %f1408, %f1410, %f1474;
	selp.f32 	%f346, %f1538, %f1651, %p57;
	fma.rn.f32 	%f1539, %f1408, %f1411, %f1475;
	selp.f32 	%f347, %f1539, %f1650, %p58;
	fma.rn.f32 	%f1540, %f1408, %f1412, %f1476;
	selp.f32 	%f348, %f1540, %f1649, %p59;
	fma.rn.f32 	%f1541, %f1408, %f1413, %f1477;
	selp.f32 	%f349, %f1541, %f1648, %p60;
	fma.rn.f32 	%f1542, %f1408, %f1414, %f1478;
	selp.f32 	%f350, %f1542, %f1647, %p61;
	fma.rn.f32 	%f1543, %f1408, %f1415, %f1479;
	selp.f32 	%f351, %f1543, %f1646, %p62;
	fma.rn.f32 	%f1544, %f1408, %f1416, %f1480;
	selp.f32 	%f352, %f1544, %f1645, %p63;
	mov.u32 	%r132, %ctaid.y;
	shl.b32 	%r133, %r132, 7;
	add.s32 	%r134, %r133, %r125;
	mov.u32 	%r135, %ctaid.x;
	shl.b32 	%r136, %r135, 7;
	add.s32 	%r137, %r136, %r129;
	mad.lo.s32 	%r27, %r134, %r142, %r137;
	cvta.to.global.u64 	%rd10, %rd55;
	mul.wide.s32 	%rd47, %r27, 4;
	add.s64 	%rd11, %rd10, %rd47;
	not.pred 	%p93, %p78;
	@%p93 bra 	$L__BB0_19;
	st.global.f32 	[%rd11], %f289;
$L__BB0_19:
	not.pred 	%p94, %p1;
	@%p94 bra 	$L__BB0_21;
	st.global.f32 	[%rd11+4], %f290;
$L__BB0_21:
	not.pred 	%p95, %p2;
	@%p95 bra 	$L__BB0_23;
	st.global.f32 	[%rd11+8], %f291;
$L__BB0_23:
	not.pred 	%p96, %p3;
	@%p96 bra 	$L__BB0_25;
	st.global.f32 	[%rd11+12], %f292;
$L__BB0_25:
	not.pred 	%p97, %p4;
	@%p97 bra 	$L__BB0_27;
	st.global.f32 	[%rd11+16], %f293;
$L__BB0_27:
	not.pred 	%p98, %p5;
	@%p98 bra 	$L__BB0_29;
	st.global.f32 	[%rd11+20], %f294;
$L__BB0_29:
	not.pred 	%p99, %p6;
	@%p99 bra 	$L__BB0_31;
	st.global.f32 	[%rd11+24], %f295;
$L__BB0_31:
	not.pred 	%p100, %p7;
	@%p100 bra 	$L__BB0_33;
	st.global.f32 	[%rd11+28], %f296;
$L__BB0_33:
	ld.param.u32 	%r143, [_Z4gemmILi128ELi8ELi128ELi8ELi8ELb0EEvPfS0_S0_iiimmm_param_4];
	add.s32 	%r28, %r27, %r143;
	mul.wide.s32 	%rd48, %r28, 4;
	add.s64 	%rd12, %rd10, %rd48;
	not.pred 	%p101, %p8;
	@%p101 bra 	$L__BB0_35;
	st.global.f32 	[%rd12], %f297;
$L__BB0_35:
	not.pred 	%p102, %p9;
	@%p102 bra 	$L__BB0_37;
	st.global.f32 	[%rd12+4], %f298;
$L__BB0_37:
	not.pred 	%p103, %p10;
	@%p103 bra 	$L__BB0_39;
	st.global.f32 	[%rd12+8], %f299;
$L__BB0_39:
	not.pred 	%p104, %p11;
	@%p104 bra 	$L__BB0_41;
	st.global.f32 	[%rd12+12], %f300;
$L__BB0_41:
	not.pred 	%p105, %p12;
	@%p105 bra 	$L__BB0_43;
	st.global.f32 	[%rd12+16], %f301;
$L__BB0_43:
	not.pred 	%p106, %p13;
	@%p106 bra 	$L__BB0_45;
	st.global.f32 	[%rd12+20], %f302;
$L__BB0_45:
	not.pred 	%p107, %p14;
	@%p107 bra 	$L__BB0_47;
	st.global.f32 	[%rd12+24], %f303;
$L__BB0_47:
	not.pred 	%p108, %p15;
	@%p108 bra 	$L__BB0_49;
	st.global.f32 	[%rd12+28], %f304;
$L__BB0_49:
	ld.param.u32 	%r144, [_Z4gemmILi128ELi8ELi128ELi8ELi8ELb0EEvPfS0_S0_iiimmm_param_4];
	add.s32 	%r29, %r28, %r144;
	mul.wide.s32 	%rd49, %r29, 4;
	add.s64 	%rd13, %rd10, %rd49;
	not.pred 	%p109, %p16;
	@%p109 bra 	$L__BB0_51;
	st.global.f32 	[%rd13], %f305;
$L__BB0_51:
	not.pred 	%p110, %p17;
	@%p110 bra 	$L__BB0_53;
	st.global.f32 	[%rd13+4], %f306;
$L__BB0_53:
	not.pred 	%p111, %p18;
	@%p111 bra 	$L__BB0_55;
	st.global.f32 	[%rd13+8], %f307;
$L__BB0_55:
	not.pred 	%p112, %p19;
	@%p112 bra 	$L__BB0_57;
	st.global.f32 	[%rd13+12], %f308;
$L__BB0_57:
	not.pred 	%p113, %p20;
	@%p113 bra 	$L__BB0_59;
	st.global.f32 	[%rd13+16], %f309;
$L__BB0_59:
	not.pred 	%p114, %p21;
	@%p114 bra 	$L__BB0_61;
	st.global.f32 	[%rd13+20], %f310;
$L__BB0_61:
	not.pred 	%p115, %p22;
	@%p115 bra 	$L__BB0_63;
	st.global.f32 	[%rd13+24], %f311;
$L__BB0_63:
	not.pred 	%p116, %p23;
	@%p116 bra 	$L__BB0_65;
	st.global.f32 	[%rd13+28], %f312;
$L__BB0_65:
	ld.param.u32 	%r145, [_Z4gemmILi128ELi8ELi128ELi8ELi8ELb0EEvPfS0_S0_iiimmm_param_4];
	add.s32 	%r30, %r29, %r145;
	mul.wide.s32 	%rd50, %r30, 4;
	add.s64 	%rd14, %rd10, %rd50;
	not.pred 	%p117, %p24;
	@%p117 bra 	$L__BB0_67;
	st.global.f32 	[%rd14], %f313;
$L__BB0_67:
	not.pred 	%p118, %p25;
	@%p118 bra 	$L__BB0_69;
	st.global.f32 	[%rd14+4], %f314;
$L__BB0_69:
	not.pred 	%p119, %p26;
	@%p119 bra 	$L__BB0_71;
	st.global.f32 	[%rd14+8], %f315;
$L__BB0_71:
	not.pred 	%p120, %p27;
	@%p120 bra 	$L__BB0_73;
	st.global.f32 	[%rd14+12], %f316;
$L__BB0_73:
	not.pred 	%p121, %p28;
	@%p121 bra 	$L__BB0_75;
	st.global.f32 	[%rd14+16], %f317;
$L__BB0_75:
	not.pred 	%p122, %p29;
	@%p122 bra 	$L__BB0_77;
	st.global.f32 	[%rd14+20], %f318;
$L__BB0_77:
	not.pred 	%p123, %p30;
	@%p123 bra 	$L__BB0_79;
	st.global.f32 	[%rd14+24], %f319;
$L__BB0_79:
	not.pred 	%p124, %p31;
	@%p124 bra 	$L__BB0_81;
	st.global.f32 	[%rd14+28], %f320;
$L__BB0_81:
	ld.param.u32 	%r146, [_Z4gemmILi128ELi8ELi128ELi8ELi8ELb0EEvPfS0_S0_iiimmm_param_4];
	add.s32 	%r31, %r30, %r146;
	mul.wide.s32 	%rd51, %r31, 4;
	add.s64 	%rd15, %rd10, %rd51;
	not.pred 	%p125, %p32;
	@%p125 bra 	$L__BB0_83;
	st.global.f32 	[%rd15], %f321;
$L__BB0_83:
	not.pred 	%p126, %p33;
	@%p126 bra 	$L__BB0_85;
	st.global.f32 	[%rd15+4], %f322;
$L__BB0_85:
	not.pred 	%p127, %p34;
	@%p127 bra 	$L__BB0_87;
	st.global.f32 	[%rd15+8], %f323;
$L__BB0_87:
	not.pred 	%p128, %p35;
	@%p128 bra 	$L__BB0_89;
	st.global.f32 	[%rd15+12], %f324;
$L__BB0_89:
	not.pred 	%p129, %p36;
	@%p129 bra 	$L__BB0_91;
	st.global.f32 	[%rd15+16], %f325;
$L__BB0_91:
	not.pred 	%p130, %p37;
	@%p130 bra 	$L__BB0_93;
	st.global.f32 	[%rd15+20], %f326;
$L__BB0_93:
	not.pred 	%p131, %p38;
	@%p131 bra 	$L__BB0_95;
	st.global.f32 	[%rd15+24], %f327;
$L__BB0_95:
	not.pred 	%p132, %p39;
	@%p132 bra 	$L__BB0_97;
	st.global.f32 	[%rd15+28], %f328;
$L__BB0_97:
	ld.param.u32 	%r147, [_Z4gemmILi128ELi8ELi128ELi8ELi8ELb0EEvPfS0_S0_iiimmm_param_4];
	add.s32 	%r32, %r31, %r147;
	mul.wide.s32 	%rd52, %r32, 4;
	add.s64 	%rd16, %rd10, %rd52;
	not.pred 	%p133, %p40;
	@%p133 bra 	$L__BB0_99;
	st.global.f32 	[%rd16], %f329;
$L__BB0_99:
	not.pred 	%p134, %p41;
	@%p134 bra 	$L__BB0_101;
	st.global.f32 	[%rd16+4], %f330;
$L__BB0_101:
	not.pred 	%p135, %p42;
	@%p135 bra 	$L__BB0_103;
	st.global.f32 	[%rd16+8], %f331;
$L__BB0_103:
	not.pred 	%p136, %p43;
	@%p136 bra 	$L__BB0_105;
	st.global.f32 	[%rd16+12], %f332;
$L__BB0_105:
	not.pred 	%p137, %p44;
	@%p137 bra 	$L__BB0_107;
	st.global.f32 	[%rd16+16], %f333;
$L__BB0_107:
	not.pred 	%p138, %p45;
	@%p138 bra 	$L__BB0_109;
	st.global.f32 	[%rd16+20], %f334;
$L__BB0_109:
	not.pred 	%p139, %p46;
	@%p139 bra 	$L__BB0_111;
	st.global.f32 	[%rd16+24], %f335;
$L__BB0_111:
	not.pred 	%p140, %p47;
	@%p140 bra 	$L__BB0_113;
	st.global.f32 	[%rd16+28], %f336;
$L__BB0_113:
	ld.param.u32 	%r148, [_Z4gemmILi128ELi8ELi128ELi8ELi8ELb0EEvPfS0_S0_iiimmm_param_4];
	add.s32 	%r33, %r32, %r148;
	mul.wide.s32 	%rd53, %r33, 4;
	add.s64 	%rd17, %rd10, %rd53;
	not.pred 	%p141, %p48;
	@%p141 bra 	$L__BB0_115;
	st.global.f32 	[%rd17], %f337;
$L__BB0_115:
	not.pred 	%p142, %p49;
	@%p142 bra 	$L__BB0_117;
	st.global.f32 	[%rd17+4], %f338;
$L__BB0_117:
	not.pred 	%p143, %p50;
	@%p143 bra 	$L__BB0_119;
	st.global.f32 	[%rd17+8], %f339;
$L__BB0_119:
	not.pred 	%p144, %p51;
	@%p144 bra 	$L__BB0_121;
	st.global.f32 	[%rd17+12], %f340;
$L__BB0_121:
	not.pred 	%p145, %p52;
	@%p145 bra 	$L__BB0_123;
	st.global.f32 	[%rd17+16], %f341;
$L__BB0_123:
	not.pred 	%p146, %p53;
	@%p146 bra 	$L__BB0_125;
	st.global.f32 	[%rd17+20], %f342;
$L__BB0_125:
	not.pred 	%p147, %p54;
	@%p147 bra 	$L__BB0_127;
	st.global.f32 	[%rd17+24], %f343;
$L__BB0_127:
	not.pred 	%p148, %p55;
	@%p148 bra 	$L__BB0_129;
	st.global.f32 	[%rd17+28], %f344;
$L__BB0_129:
	ld.param.u32 	%r149, [_Z4gemmILi128ELi8ELi128ELi8ELi8ELb0EEvPfS0_S0_iiimmm_param_4];
	add.s32 	%r138, %r33, %r149;
	mul.wide.s32 	%rd54, %r138, 4;
	add.s64 	%rd18, %rd10, %rd54;
	not.pred 	%p149, %p56;
	@%p149 bra 	$L__BB0_131;
	st.global.f32 	[%rd18], %f345;
$L__BB0_131:
	not.pred 	%p150, %p57;
	@%p150 bra 	$L__BB0_133;
	st.global.f32 	[%rd18+4], %f346;
$L__BB0_133:
	not.pred 	%p151, %p58;
	@%p151 bra 	$L__BB0_135;
	st.global.f32 	[%rd18+8], %f347;
$L__BB0_135:
	not.pred 	%p152, %p59;
	@%p152 bra 	$L__BB0_137;
	st.global.f32 	[%rd18+12], %f348;
$L__BB0_137:
	not.pred 	%p153, %p60;
	@%p153 bra 	$L__BB0_139;
	st.global.f32 	[%rd18+16], %f349;
$L__BB0_139:
	not.pred 	%p154, %p61;
	@%p154 bra 	$L__BB0_141;
	st.global.f32 	[%rd18+20], %f350;
$L__BB0_141:
	not.pred 	%p155, %p62;
	@%p155 bra 	$L__BB0_143;
	st.global.f32 	[%rd18+24], %f351;
$L__BB0_143:
	not.pred 	%p156, %p63;
	@%p156 bra 	$L__BB0_145;
	st.global.f32 	[%rd18+28], %f352;
$L__BB0_145:
	ret;

}


// ===== COMPILED SASS (sm_100) =====

	.target	sm_100

	.elftype	@"ET_EXEC"


//--------------------- .note.nv.tkinfo           --------------------------
	.section	.note.nv.tkinfo,"",@"SHT_NOTE"
	.sectionflags	@"SHF_NOTE_NV_TKINFO"
	.tkinfo
        /*0018*/ 	.word	0x00000002
        /*0030*/ 	.string	""
        /*0030*/ 	.string	"ptxas"
        /*0030*/ 	.string	"Cuda compilation tools, release 13.0, V13.0.88"
        /*0030*/ 	.string	"Build cuda_13.0.r13.0/compiler.36424714_0"
        /*0030*/ 	.string	"-arch sm_100 -m 64 "



//--------------------- .note.nv.cuinfo           --------------------------
	.section	.note.nv.cuinfo,"",@"SHT_NOTE"
	.sectionflags	@"SHF_NOTE_NV_CUINFO"
        /*0018*/ 	.short	0x0002
        /*001a*/ 	.short	0x0064
        /*001c*/ 	.short	0x0082
	.zero		2


//--------------------- .nv.info                  --------------------------
	.section	.nv.info,"",@"SHT_CUDA_INFO"
	.align	4


	//----- nvinfo : EIATTR_REGCOUNT
	.align		4
        /*0000*/ 	.byte	0x04, 0x2f
        /*0002*/ 	.short	(.L_1 - .L_0)
	.align		4
.L_0:
        /*0004*/ 	.word	index@(_Z4gemmILi128ELi8ELi128ELi8ELi8ELb0EEvPfS0_S0_iiimmm)
        /*0008*/ 	.word	0x000000b6


	//----- nvinfo : EIATTR_FRAME_SIZE
	.align		4
.L_1:
        /*000c*/ 	.byte	0x04, 0x11
        /*000e*/ 	.short	(.L_3 - .L_2)
	.align		4
.L_2:
        /*0010*/ 	.word	index@(_Z4gemmILi128ELi8ELi128ELi8ELi8ELb0EEvPfS0_S0_iiimmm)
        /*0014*/ 	.word	0x00000000


	//----- nvinfo : EIATTR_MIN_STACK_SIZE
	.align		4
.L_3:
        /*0018*/ 	.byte	0x04, 0x12
        /*001a*/ 	.short	(.L_5 - .L_4)
	.align		4
.L_4:
        /*001c*/ 	.word	index@(_Z4gemmILi128ELi8ELi128ELi8ELi8ELb0EEvPfS0_S0_iiimmm)
        /*0020*/ 	.word	0x00000000
.L_5:


//--------------------- .nv.compat                --------------------------
	.section	.nv.compat,"",@"SHT_CUDA_COMPAT_INFO"
	.align	4
        /*0000*/ 	.byte	0x02, 0x09, 0x00, 0x00, 0x02, 0x02, 0x01, 0x00, 0x02, 0x05, 0x05, 0x00, 0x03, 0x07, 0x01, 0x01
        /*0010*/ 	.byte	0x02, 0x03, 0x00, 0x00, 0x02, 0x06, 0x01, 0x00, 0x04, 0x0b, 0x08, 0x00, 0x09, 0x00, 0x00, 0x00
        /*0020*/ 	.byte	0x00, 0x00, 0x00, 0x00


//--------------------- .nv.info._Z4gemmILi128ELi8ELi128ELi8ELi8ELb0EEvPfS0_S0_iiimmm --------------------------
	.section	.nv.info._Z4gemmILi128ELi8ELi128ELi8ELi8ELb0EEvPfS0_S0_iiimmm,"",@"SHT_CUDA_INFO"
	.sectionflags	@""
	.align	4


	//----- nvinfo : EIATTR_CUDA_API_VERSION
	.align		4
        /*0000*/ 	.byte	0x04, 0x37
        /*0002*/ 	.short	(.L_7 - .L_6)
.L_6:
        /*0004*/ 	.word	0x00000082


	//----- nvinfo : EIATTR_KPARAM_INFO
	.align		4
.L_7:
        /*0008*/ 	.byte	0x04, 0x17
        /*000a*/ 	.short	(.L_9 - .L_8)
.L_8:
        /*000c*/ 	.word	0x00000000
        /*0010*/ 	.short	0x0008
        /*0012*/ 	.short	0x0038
        /*0014*/ 	.byte	0x00, 0xf0, 0x21, 0x00


	//----- nvinfo : EIATTR_KPARAM_INFO
	.align		4
.L_9:
        /*0018*/ 	.byte	0x04, 0x17
        /*001a*/ 	.short	(.L_11 - .L_10)
.L_10:
        /*001c*/ 	.word	0x00000000
        /*0020*/ 	.short	0x0007
        /*0022*/ 	.short	0x0030
        /*0024*/ 	.byte	0x00, 0xf0, 0x21, 0x00


	//----- nvinfo : EIATTR_KPARAM_INFO
	.align		4
.L_11:
        /*0028*/ 	.byte	0x04, 0x17
        /*002a*/ 	.short	(.L_13 - .L_12)
.L_12:
        /*002c*/ 	.word	0x00000000
        /*0030*/ 	.short	0x0006
        /*0032*/ 	.short	0x0028
        /*0034*/ 	.byte	0x00, 0xf0, 0x21, 0x00


	//----- nvinfo : EIATTR_KPARAM_INFO
	.align		4
.L_13:
        /*0038*/ 	.byte	0x04, 0x17
        /*003a*/ 	.short	(.L_15 - .L_14)
.L_14:
        /*003c*/ 	.word	0x00000000
        /*0040*/ 	.short	0x0005
        /*0042*/ 	.short	0x0020
        /*0044*/ 	.byte	0x00, 0xf0, 0x11, 0x00


	//----- nvinfo : EIATTR_KPARAM_INFO
	.align		4
.L_15:
        /*0048*/ 	.byte	0x04, 0x17
        /*004a*/ 	.short	(.L_17 - .L_16)
.L_16:
        /*004c*/ 	.word	0x00000000
        /*0050*/ 	.short	0x0004
        /*0052*/ 	.short	0x001c
        /*0054*/ 	.byte	0x00, 0xf0, 0x11, 0x00


	//----- nvinfo : EIATTR_KPARAM_INFO
	.align		4
.L_17:
        /*0058*/ 	.byte	0x04, 0x17
        /*005a*/ 	.short	(.L_19 - .L_18)
.L_18:
        /*005c*/ 	.word	0x00000000
        /*0060*/ 	.short	0x0003
        /*0062*/ 	.short	0x0018
        /*0064*/ 	.byte	0x00, 0xf0, 0x11, 0x00


	//----- nvinfo : EIATTR_KPARAM_INFO
	.align		4
.L_19:
        /*0068*/ 	.byte	0x04, 0x17
        /*006a*/ 	.short	(.L_21 - .L_20)
.L_20:
        /*006c*/ 	.word	0x00000000
        /*0070*/ 	.short	0x0002
        /*0072*/ 	.short	0x0010
        /*0074*/ 	.byte	0x00, 0xf5, 0x21, 0x00


	//----- nvinfo : EIATTR_KPARAM_INFO
	.align		4
.L_21:
        /*0078*/ 	.byte	0x04, 0x17
        /*007a*/ 	.short	(.L_23 - .L_22)
.L_22:
        /*007c*/ 	.word	0x00000000
        /*0080*/ 	.short	0x0001
        /*0082*/ 	.short	0x0008
        /*0084*/ 	.byte	0x00, 0xf5, 0x21, 0x00


	//----- nvinfo : EIATTR_KPARAM_INFO
	.align		4
.L_23:
        /*0088*/ 	.byte	0x04, 0x17
        /*008a*/ 	.short	(.L_25 - .L_24)
.L_24:
        /*008c*/ 	.word	0x00000000
        /*0090*/ 	.short	0x0000
        /*0092*/ 	.short	0x0000
        /*0094*/ 	.byte	0x00, 0xf5, 0x21, 0x00


	//----- nvinfo : EIATTR_SPARSE_MMA_MASK
	.align		4
.L_25:
        /*0098*/ 	.byte	0x03, 0x50
        /*009a*/ 	.short	0x0000


	//----- nvinfo : EIATTR_MAXREG_COUNT
	.align		4
        /*009c*/ 	.byte	0x03, 0x1b
        /*009e*/ 	.short	0x00ff


	//----- nvinfo : EIATTR_NUM_BARRIERS
	.align		4
        /*00a0*/ 	.byte	0x02, 0x4c
        /*00a2*/ 	.byte	0x01
	.zero		1


	//----- nvinfo : EIATTR_MERCURY_ISA_VERSION
	.align		4
        /*00a4*/ 	.byte	0x03, 0x5f
        /*00a6*/ 	.short	0x0101


	//----- nvinfo : EIATTR_VRC_CTA_INIT_COUNT
	.align		4
        /*00a8*/ 	.byte	0x02, 0x4a
	.zero		1
	.zero		1


	//----- nvinfo : EIATTR_EXIT_INSTR_OFFSETS
	.align		4
        /*00ac*/ 	.byte	0x04, 0x1c
        /*00ae*/ 	.short	(.L_27 - .L_26)


	//   ....[0]....
.L_26:
        /*00b0*/ 	.word	0x00005da0


	//   ....[1]....
        /*00b4*/ 	.word	0x00005dc0


	//----- nvinfo : EIATTR_CBANK_PARAM_SIZE
	.align		4
.L_27:
        /*00b8*/ 	.byte	0x03, 0x19
        /*00ba*/ 	.short	0x0040


	//----- nvinfo : EIATTR_PARAM_CBANK
	.align		4
        /*00bc*/ 	.byte	0x04, 0x0a
        /*00be*/ 	.short	(.L_29 - .L_28)
	.align		4
.L_28:
        /*00c0*/ 	.word	index@(.nv.constant0._Z4gemmILi128ELi8ELi128ELi8ELi8ELb0EEvPfS0_S0_iiimmm)
        /*00c4*/ 	.short	0x0380
        /*00c6*/ 	.short	0x0040


	//----- nvinfo : EIATTR_SW_WAR
	.align		4
.L_29:
        /*00c8*/ 	.byte	0x04, 0x36
        /*00ca*/ 	.short	(.L_31 - .L_30)
.L_30:
        /*00cc*/ 	.word	0x00000008
.L_31:


//--------------------- .nv.callgraph             --------------------------
	.section	.nv.callgraph,"",@"SHT_CUDA_CALLGRAPH"
	.align	4
	.sectionentsize	8
	.align		4
        /*0000*/ 	.word	0x00000000
	.align		4
        /*0004*/ 	.word	0xffffffff
	.align		4
        /*0008*/ 	.word	0x00000000
	.align		4
        /*000c*/ 	.word	0xfffffffe
	.align		4
        /*0010*/ 	.word	0x00000000
	.align		4
        /*0014*/ 	.word	0xfffffffd
	.align		4
        /*0018*/ 	.word	0x00000000
	.align		4
        /*001c*/ 	.word	0xfffffffc


//--------------------- .text._Z4gemmILi128ELi8ELi128ELi8ELi8ELb0EEvPfS0_S0_iiimmm --------------------------
	.section	.text._Z4gemmILi128ELi8ELi128ELi8ELi8ELb0EEvPfS0_S0_iiimmm,"ax",@progbits
	.align	128
        .global         _Z4gemmILi128ELi8ELi128ELi8ELi8ELb0EEvPfS0_S0_iiimmm
        .type           _Z4gemmILi128ELi8ELi128ELi8ELi8ELb0EEvPfS0_S0_iiimmm,@function
        .size           _Z4gemmILi128ELi8ELi128ELi8ELi8ELb0EEvPfS0_S0_iiimmm,(.L_x_5 - _Z4gemmILi128ELi8ELi128ELi8ELi8ELb0EEvPfS0_S0_iiimmm)
        .other          _Z4gemmILi128ELi8ELi128ELi8ELi8ELb0EEvPfS0_S0_iiimmm,@"STO_CUDA_ENTRY STV_DEFAULT"
_Z4gemmILi128ELi8ELi128ELi8ELi8ELb0EEvPfS0_S0_iiimmm:
.text._Z4gemmILi128ELi8ELi128ELi8ELi8ELb0EEvPfS0_S0_iiimmm:
[----:B------:R-:W-:Y:S01]  /*0000*/  LDC R1, c[0x0][0x37c] ;  /* 0x0000df00ff017b82 */ /* 0x000fe20000000800 */
[----:B------:R-:W0:Y:S01]  /*0010*/  LDCU UR7, c[0x0][0x398] ;  /* 0x00007300ff0777ac */ /* 0x000e220008000800 */
[----:B------:R-:W1:Y:S01]  /*0020*/  S2R R32, SR_CTAID.Y ;  /* 0x0000000000207919 */ /* 0x000e620000002600 */
[----:B------:R-:W-:Y:S01]  /*0030*/  HFMA2 R148, -RZ, RZ, 0, 4.76837158203125e-07 ;  /* 0x00000008ff947431 */ /* 0x000fe200000001ff */
[----:B------:R-:W2:Y:S01]  /*0040*/  S2R R0, SR_TID.X ;  /* 0x0000000000007919 */ /* 0x000ea20000002100 */
[----:B------:R-:W3:Y:S01]  /*0050*/  S2R R3, SR_TID.Y ;  /* 0x0000000000037919 */ /* 0x000ee20000002200 */
[----:B------:R-:W4:Y:S01]  /*0060*/  S2R R45, SR_CTAID.X ;  /* 0x00000000002d7919 */ /* 0x000f220000002500 */
[----:B0-----:R-:W-:-:S04]  /*0070*/  USHF.R.S32.HI UR4, URZ, 0x1f, UR7 ;  /* 0x0000001fff047899 */ /* 0x001fc80008011407 */
[----:B------:R-:W-:-:S04]  /*0080*/  ULEA.HI UR4, UR4, UR7, URZ, 0x7 ;  /* 0x0000000704047291 */ /* 0x000fc8000f8f38ff */
[----:B------:R-:W-:-:S06]  /*0090*/  USHF.R.S32.HI UR5, URZ, 0x7, UR4 ;  /* 0x00000007ff057899 */ /* 0x000fcc0008011404 */
[----:B-1----:R-:W-:Y:S02]  /*00a0*/  ISETP.NE.AND P0, PT, R32, UR5, PT ;  /* 0x0000000520007c0c */ /* 0x002fe4000bf05270 */
[----:B--2---:R-:W-:Y:S02]  /*00b0*/  SHF.L.U32 R10, R0, 0x2, RZ ;  /* 0x00000002000a7819 */ /* 0x004fe400000006ff */
[----:B---3--:R-:W-:-:S04]  /*00c0*/  LEA R49, R3, R0, 0x4 ;  /* 0x0000000003317211 */ /* 0x008fc800078e20ff */
[----:B------:R-:W-:-:S05]  /*00d0*/  SHF.R.U32.HI R40, RZ, 0x5, R49 ;  /* 0x00000005ff287819 */ /* 0x000fca0000011631 */
[----:B----4-:R-:W-:Y:S05]  /*00e0*/  @P0 BRA `(.L_x_0) ;  /* 0x0000000000240947 */ /* 0x010fea0003800000 */
[----:B------:R-:W-:Y:S01]  /*00f0*/  ULOP3.LUT UR4, UR4, 0xffffff80, URZ, 0xc0, !UPT ;  /* 0xffffff8004047892 */ /* 0x000fe2000f8ec0ff */
[----:B------:R-:W-:Y:S02]  /*0100*/  SHF.L.U32 R2, R3, 0x3, RZ ;  /* 0x0000000303027819 */ /* 0x000fe400000006ff */
[----:B------:R-:W-:Y:S01]  /*0110*/  MOV R148, RZ ;  /* 0x000000ff00947202 */ /* 0x000fe20000000f00 */
[----:B------:R-:W-:-:S06]  /*0120*/  UIADD3 UR4, UPT, UPT, -UR4, UR7, URZ ;  /* 0x0000000704047290 */ /* 0x000fcc000fffe1ff */
[----:B------:R-:W-:-:S13]  /*0130*/  ISETP.LT.AND P1, PT, R2, UR4, PT ;  /* 0x0000000402007c0c */ /* 0x000fda000bf21270 */
[C---:B------:R-:W-:Y:S02]  /*0140*/  @P1 IADD3 R4, PT, PT, R2.reuse, 0x8, RZ ;  /* 0x0000000802041810 */ /* 0x040fe40007ffe0ff */
[----:B------:R-:W-:Y:S02]  /*0150*/  @P1 IADD3 R2, PT, PT, -R2, UR4, RZ ;  /* 0x0000000402021c10 */ /* 0x000fe4000fffe1ff */
[----:B------:R-:W-:-:S04]  /*0160*/  @P1 ISETP.GT.U32.AND P0, PT, R4, UR4, PT ;  /* 0x0000000404001c0c */ /* 0x000fc8000bf04070 */
[----:B------:R-:W-:-:S09]  /*0170*/  @P1 SEL R148, R2, 0x8, P0 ;  /* 0x0000000802941807 */ /* 0x000fd20000000000 */
.L_x_0:
[----:B------:R-:W0:Y:S01]  /*0180*/  LDCU UR5, c[0x0][0x39c] ;  /* 0x00007380ff0577ac */ /* 0x000e220008000800 */
[----:B------:R-:W-:Y:S01]  /*0190*/  MOV R149, 0x8 ;  /* 0x0000000800957802 */ /* 0x000fe20000000f00 */
[----:B0-----:R-:W-:-:S04]  /*01a0*/  USHF.R.S32.HI UR4, URZ, 0x1f, UR5 ;  /* 0x0000001fff047899 */ /* 0x001fc80008011405 */
[----:B------:R-:W-:-:S04]  /*01b0*/  ULEA.HI UR4, UR4, UR5, URZ, 0x7 ;  /* 0x0000000504047291 */ /* 0x000fc8000f8f38ff */
[----:B------:R-:W-:Y:S02]  /*01c0*/  USHF.R.S32.HI UR6, URZ, 0x7, UR4 ;  /* 0x00000007ff067899 */ /* 0x000fe40008011404 */
[----:B------:R-:W-:-:S04]  /*01d0*/  ULOP3.LUT UR4, UR4, 0xffffff80, URZ, 0xc0, !UPT ;  /* 0xffffff8004047892 */ /* 0x000fc8000f8ec0ff */
[----:B------:R-:W-:Y:S01]  /*01e0*/  ISETP.NE.AND P0, PT, R45, UR6, PT ;  /* 0x000000062d007c0c */ /* 0x000fe2000bf05270 */
[----:B------:R-:W-:-:S12]  /*01f0*/  UIADD3 UR4, UPT, UPT, -UR4, UR5, URZ ;  /* 0x0000000504047290 */ /* 0x000fd8000fffe1ff */
[----:B------:R-:W-:Y:S05]  /*0200*/  @P0 BRA `(.L_x_1) ;  /* 0x00000000001c0947 */ /* 0x000fea0003800000 */
[----:B------:R-:W-:Y:S02]  /*0210*/  SHF.L.U32 R2, R0, 0x3, RZ ;  /* 0x0000000300027819 */ /* 0x000fe400000006ff */
[----:B------:R-:W-:Y:S02]  /*0220*/  MOV R149, RZ ;  /* 0x000000ff00957202 */ /* 0x000fe40000000f00 */
[----:B------:R-:W-:-:S13]  /*0230*/  ISETP.LT.AND P1, PT, R2, UR4, PT ;  /* 0x0000000402007c0c */ /* 0x000fda000bf21270 */
[C---:B------:R-:W-:Y:S02]  /*0240*/  @P1 IADD3 R4, PT, PT, R2.reuse, 0x8, RZ ;  /* 0x0000000802041810 */ /* 0x040fe40007ffe0ff */
[----:B------:R-:W-:Y:S02]  /*0250*/  @P1 IADD3 R2, PT, PT, -R2, UR4, RZ ;  /* 0x0000000402021c10 */ /* 0x000fe4000fffe1ff */
[----:B------:R-:W-:-:S04]  /*0260*/  @P1 ISETP.GT.U32.AND P0, PT, R4, UR4, PT ;  /* 0x0000000404001c0c */ /* 0x000fc8000bf04070 */
[----:B------:R-:W-:-:S09]  /*0270*/  @P1 SEL R149, R2, 0x8, P0 ;  /* 0x0000000802951807 */ /* 0x000fd20000000000 */
.L_x_1:
[----:B------:R-:W0:Y:S01]  /*0280*/  LDCU UR6, c[0x0][0x3a0] ;  /* 0x00007400ff0677ac */ /* 0x000e220008000800 */
[----:B------:R-:W-:Y:S02]  /*0290*/  LOP3.LUT R2, R49, 0xffff, RZ, 0xc0, !PT ;  /* 0x0000ffff31027812 */ /* 0x000fe400078ec0ff */
[----:B------:R-:W-:Y:S01]  /*02a0*/  SHF.L.U32 R31, R32, 0x7, RZ ;  /* 0x00000007201f7819 */ /* 0x000fe200000006ff */
[----:B------:R-:W1:Y:S01]  /*02b0*/  LDCU.64 UR4, c[0x0][0x3a8] ;  /* 0x00007500ff0477ac */ /* 0x000e620008000a00 */
[----:B------:R-:W-:Y:S02]  /*02c0*/  SHF.R.U32.HI R2, RZ, 0x1, R2 ;  /* 0x00000001ff027819 */ /* 0x000fe40000011602 */
[----:B------:R-:W-:Y:S01]  /*02d0*/  SHF.L.U32 R45, R45, 0x7, RZ ;  /* 0x000000072d2d7819 */ /* 0x000fe200000006ff */
[----:B------:R-:W2:Y:S01]  /*02e0*/  LDCU.64 UR12, c[0x0][0x358] ;  /* 0x00006b00ff0c77ac */ /* 0x000ea20008000a00 */
[----:B------:R-:W-:Y:S02]  /*02f0*/  LOP3.LUT R33, R2, 0xffff, RZ, 0xc0, !PT ;  /* 0x0000ffff02217812 */ /* 0x000fe400078ec0ff */
[----:B------:R-:W-:-:S02]  /*0300*/  SHF.L.U32 R24, R49, 0x2, RZ ;  /* 0x0000000231187819 */ /* 0x000fc400000006ff */
[C---:B------:R-:W-:Y:S02]  /*0310*/  IADD3 R2, PT, PT, R33.reuse, R31, RZ ;  /* 0x0000001f21027210 */ /* 0x040fe40007ffe0ff */
[----:B------:R-:W-:Y:S02]  /*0320*/  LOP3.LUT R11, R10, 0x4, RZ, 0xc0, !PT ;  /* 0x000000040a0b7812 */ /* 0x000fe400078ec0ff */
[----:B------:R-:W-:Y:S02]  /*0330*/  ISETP.GE.AND P0, PT, R2, UR7, PT ;  /* 0x0000000702007c0c */ /* 0x000fe4000bf06270 */
[----:B0-----:R-:W-:Y:S01]  /*0340*/  ISETP.GE.AND P1, PT, R40, UR6, PT ;  /* 0x0000000628007c0c */ /* 0x001fe2000bf26270 */
[----:B-1----:R-:W-:-:S04]  /*0350*/  IMAD.WIDE.U32 R4, R33, UR4, RZ ;  /* 0x0000000421047c25 */ /* 0x002fc8000f8e00ff */
[----:B------:R-:W-:-:S06]  /*0360*/  IMAD R5, R33, UR5, R5 ;  /* 0x0000000521057c24 */ /* 0x000fcc000f8e0205 */
[----:B------:R-:W0:Y:S01]  /*0370*/  @!P0 LDC.64 R12, c[0x0][0x380] ;  /* 0x0000e000ff0c8b82 */ /* 0x000e220000000a00 */
[----:B------:R-:W-:-:S04]  /*0380*/  IMAD.WIDE.U32 R26, R31, UR4, R4 ;  /* 0x000000041f1a7c25 */ /* 0x000fc8000f8e0004 */
[----:B------:R-:W-:-:S03]  /*0390*/  IMAD R31, R31, UR5, R27 ;  /* 0x000000051f1f7c24 */ /* 0x000fc6000f8e021b */
[----:B------:R-:W1:Y:S08]  /*03a0*/  @!P1 LDC.64 R6, c[0x0][0x388] ;  /* 0x0000e200ff069b82 */ /* 0x000e700000000a00 */
[----:B------:R-:W3:Y:S01]  /*03b0*/  @!P1 LDC.64 R14, c[0x0][0x3b0] ;  /* 0x0000ec00ff0e9b82 */ /* 0x000ee20000000a00 */
[----:B-1----:R-:W-:Y:S01]  /*03c0*/  @!P1 IMAD.WIDE.U32 R4, R45, 0x4, R6 ;  /* 0x000000042d049825 */ /* 0x002fe200078e0006 */
[----:B0-----:R-:W-:-:S04]  /*03d0*/  @!P0 IADD3 R6, P2, PT, R26, R12, RZ ;  /* 0x0000000c1a068210 */ /* 0x001fc80007f5e0ff */
[----:B------:R-:W-:Y:S02]  /*03e0*/  @!P0 IADD3.X R7, PT, PT, R31, R13, RZ, P2, !PT ;  /* 0x0000000d1f078210 */ /* 0x000fe400017fe4ff */
[----:B------:R-:W-:Y:S01]  /*03f0*/  LOP3.LUT R13, R24, 0x7c, RZ, 0xc0, !PT ;  /* 0x0000007c180d7812 */ /* 0x000fe200078ec0ff */
[----:B---3--:R-:W-:-:S04]  /*0400*/  @!P1 IMAD.WIDE.U32 R8, R40, R14, R4 ;  /* 0x0000000e28089225 */ /* 0x008fc800078e0004 */
[----:B------:R-:W-:Y:S02]  /*0410*/  @!P1 IMAD R9, R40, R15, R9 ;  /* 0x0000000f28099224 */ /* 0x000fe400078e0209 */
[----:B------:R-:W-:-:S04]  /*0420*/  @!P0 IMAD.WIDE.U32 R4, R11, 0x4, R6 ;  /* 0x000000040b048825 */ /* 0x000fc800078e0006 */
[----:B------:R-:W-:Y:S01]  /*0430*/  @!P1 IMAD.WIDE.U32 R6, R13, 0x4, R8 ;  /* 0x000000040d069825 */ /* 0x000fe200078e0008 */
[----:B--2---:R0:W2:Y:S04]  /*0440*/  @!P0 LDG.E.128.CONSTANT R20, desc[UR12][R4.64] ;  /* 0x0000000c04148981 */ /* 0x0040a8000c1e9d00 */
[----:B------:R-:W3:Y:S01]  /*0450*/  @!P1 LDG.E.128.CONSTANT R16, desc[UR12][R6.64] ;  /* 0x0000000c06109981 */ /* 0x000ee2000c1e9d00 */
[----:B------:R-:W1:Y:S01]  /*0460*/  S2UR UR5, SR_CgaCtaId ;  /* 0x00000000000579c3 */ /* 0x000e620000008800 */
[----:B------:R-:W-:Y:S01]  /*0470*/  @!P1 MOV R8, 0x400 ;  /* 0x0000040000089802 */ /* 0x000fe20000000f00 */
[----:B------:R-:W-:Y:S01]  /*0480*/  UMOV UR4, 0x400 ;  /* 0x0000040000047882 */ /* 0x000fe20000000000 */
[----:B------:R-:W4:Y:S01]  /*0490*/  @!P1 S2R R9, SR_CgaCtaId ;  /* 0x0000000000099919 */ /* 0x000f220000008800 */
[----:B------:R-:W-:Y:S01]  /*04a0*/  UISETP.GE.AND UP0, UPT, UR6, 0x9, UPT ;  /* 0x000000090600788c */ /* 0x000fe2000bf06270 */
[----:B------:R-:W-:Y:S01]  /*04b0*/  @!P1 IADD3 R8, PT, PT, R8, 0x2000, RZ ;  /* 0x0000200008089810 */ /* 0x000fe20007ffe0ff */
[----:B------:R-:W-:Y:S01]  /*04c0*/  HFMA2 R166, -RZ, RZ, 0, 0 ;  /* 0x00000000ffa67431 */ /* 0x000fe200000001ff */
[----:B------:R-:W-:Y:S01]  /*04d0*/  CS2R R126, SRZ ;  /* 0x00000000007e7805 */ /* 0x000fe2000001ff00 */
[----:B------:R-:W-:Y:S01]  /*04e0*/  HFMA2 R48, -RZ, RZ, 0, 0 ;  /* 0x00000000ff307431 */ /* 0x000fe200000001ff */
[----:B------:R-:W-:-:S02]  /*04f0*/  CS2R R110, SRZ ;  /* 0x00000000006e7805 */ /* 0x000fc4000001ff00 */
[----:B------:R-:W-:Y:S02]  /*0500*/  CS2R R122, SRZ ;  /* 0x00000000007a7805 */ /* 0x000fe4000001ff00 */
[----:B------:R-:W-:Y:S02]  /*0510*/  CS2R R120, SRZ ;  /* 0x0000000000787805 */ /* 0x000fe4000001ff00 */
[----:B------:R-:W-:Y:S02]  /*0520*/  CS2R R112, SRZ ;  /* 0x0000000000707805 */ /* 0x000fe4000001ff00 */
[----:B------:R-:W-:Y:S02]  /*0530*/  CS2R R114, SRZ ;  /* 0x0000000000727805 */ /* 0x000fe4000001ff00 */
[----:B------:R-:W-:Y:S02]  /*0540*/  CS2R R104, SRZ ;  /* 0x0000000000687805 */ /* 0x000fe4000001ff00 */
        /* <DEDUP_REMOVED lines=8> */
[----:B------:R-:W-:Y:S01]  /*05d0*/  CS2R R134, SRZ ;  /* 0x0000000000867805 */ /* 0x000fe2000001ff00 */
[----:B-1----:R-:W-:Y:S01]  /*05e0*/  ULEA UR8, UR5, UR4, 0x18 ;  /* 0x0000000405087291 */ /* 0x002fe2000f8ec0ff */
[----:B------:R-:W-:Y:S01]  /*05f0*/  CS2R R142, SRZ ;  /* 0x00000000008e7805 */ /* 0x000fe2000001ff00 */
[----:B------:R-:W-:Y:S01]  /*0600*/  UIADD3 UR4, UPT, UPT, UR4, 0x2000, URZ ;  /* 0x0000200004047890 */ /* 0x000fe2000fffe0ff */
[----:B------:R-:W-:Y:S02]  /*0610*/  CS2R R136, SRZ ;  /* 0x0000000000887805 */ /* 0x000fe4000001ff00 */
[----:B------:R-:W-:Y:S02]  /*0620*/  CS2R R138, SRZ ;  /* 0x00000000008a7805 */ /* 0x000fe4000001ff00 */
[----:B------:R-:W-:-:S02]  /*0630*/  CS2R R140, SRZ ;  /* 0x00000000008c7805 */ /* 0x000fc4000001ff00 */
[----:B------:R-:W-:Y:S01]  /*0640*/  @!P0 LEA R2, R11, UR8, 0x9 ;  /* 0x000000080b028c11 */ /* 0x000fe2000f8e48ff */
[----:B------:R-:W-:Y:S01]  /*0650*/  ULEA UR9, UR5, UR4, 0x18 ;  /* 0x0000000405097291 */ /* 0x000fe2000f8ec0ff */
[----:B------:R-:W-:Y:S02]  /*0660*/  LEA R25, R3, UR8, 0x5 ;  /* 0x0000000803197c11 */ /* 0x000fe4000f8e28ff */
[----:B------:R-:W-:Y:S02]  /*0670*/  CS2R R146, SRZ ;  /* 0x0000000000927805 */ /* 0x000fe4000001ff00 */
[----:B------:R-:W-:Y:S02]  /*0680*/  @!P0 LEA R2, R33, R2, 0x2 ;  /* 0x0000000221028211 */ /* 0x000fe400078e10ff */
[----:B------:R-:W-:Y:S02]  /*0690*/  CS2R R144, SRZ ;  /* 0x0000000000907805 */ /* 0x000fe4000001ff00 */
[----:B----4-:R-:W-:-:S02]  /*06a0*/  @!P1 LEA R9, R9, R8, 0x18 ;  /* 0x0000000809099211 */ /* 0x010fc400078ec0ff */
[----:B------:R-:W-:Y:S02]  /*06b0*/  CS2R R150, SRZ ;  /* 0x0000000000967805 */ /* 0x000fe4000001ff00 */
[----:B------:R-:W-:Y:S02]  /*06c0*/  LEA R28, R0, UR9, 0x5 ;  /* 0x00000009001c7c11 */ /* 0x000fe4000f8e28ff */
[----:B------:R-:W-:Y:S02]  /*06d0*/  CS2R R152, SRZ ;  /* 0x0000000000987805 */ /* 0x000fe4000001ff00 */
[----:B0-----:R-:W-:Y:S02]  /*06e0*/  @!P1 LEA R4, R40, R9, 0x9 ;  /* 0x0000000928049211 */ /* 0x001fe400078e48ff */
[----:B------:R-:W-:Y:S02]  /*06f0*/  CS2R R158, SRZ ;  /* 0x00000000009e7805 */ /* 0x000fe4000001ff00 */
[----:B------:R-:W-:-:S02]  /*0700*/  CS2R R160, SRZ ;  /* 0x0000000000a07805 */ /* 0x000fc4000001ff00 */
[----:B------:R-:W-:Y:S02]  /*0710*/  CS2R R154, SRZ ;  /* 0x00000000009a7805 */ /* 0x000fe4000001ff00 */
[----:B------:R-:W-:Y:S02]  /*0720*/  @!P1 LEA R4, R13, R4, 0x2 ;  /* 0x000000040d049211 */ /* 0x000fe400078e10ff */
[----:B------:R-:W-:Y:S02]  /*0730*/  CS2R R156, SRZ ;  /* 0x00000000009c7805 */ /* 0x000fe4000001ff00 */
[----:B------:R-:W-:Y:S02]  /*0740*/  MOV R163, RZ ;  /* 0x000000ff00a37202 */ /* 0x000fe40000000f00 */
[----:B------:R-:W-:Y:S02]  /*0750*/  CS2R R50, SRZ ;  /* 0x0000000000327805 */ /* 0x000fe4000001ff00 */
[----:B------:R-:W-:-:S02]  /*0760*/  CS2R R52, SRZ ;  /* 0x0000000000347805 */ /* 0x000fc4000001ff00 */
[----:B------:R-:W-:Y:S01]  /*0770*/  MOV R55, RZ ;  /* 0x000000ff00377202 */ /* 0x000fe20000000f00 */
[----:B------:R-:W-:Y:S01]  /*0780*/  UMOV UR4, URZ ;  /* 0x000000ff00047c82 */ /* 0x000fe20008000000 */
[----:B--2---:R-:W-:Y:S04]  /*0790*/  @!P0 STS [R2], R20 ;  /* 0x0000001402008388 */ /* 0x004fe80000000800 */
[----:B------:R-:W-:Y:S04]  /*07a0*/  @!P0 STS [R2+0x200], R21 ;  /* 0x0002001502008388 */ /* 0x000fe80000000800 */
[----:B------:R-:W-:Y:S04]  /*07b0*/  @!P0 STS [R2+0x400], R22 ;  /* 0x0004001602008388 */ /* 0x000fe80000000800 */
[----:B------:R0:W-:Y:S04]  /*07c0*/  @!P0 STS [R2+0x600], R23 ;  /* 0x0006001702008388 */ /* 0x0001e80000000800 */
[----:B---3--:R1:W-:Y:S01]  /*07d0*/  @!P1 STS.128 [R4], R16 ;  /* 0x0000001004009388 */ /* 0x0083e20000000c00 */
[----:B------:R-:W-:Y:S06]  /*07e0*/  BAR.SYNC.DEFER_BLOCKING 0x0 ;  /* 0x0000000000007b1d */ /* 0x000fec0000010000 */
[----:B0-----:R-:W0:Y:S01]  /*07f0*/  S2R R2, SR_TID.Y ;  /* 0x0000000000027919 */ /* 0x001e220000002200 */
[----:B------:R1:W2:Y:S04]  /*0800*/  LDS.128 R16, [R25] ;  /* 0x0000000019107984 */ /* 0x0002a80000000c00 */
[----:B------:R1:W3:Y:S04]  /*0810*/  LDS.128 R4, [R25+0x10] ;  /* 0x0000100019047984 */ /* 0x0002e80000000c00 */
[----:B------:R1:W4:Y:S04]  /*0820*/  LDS.128 R8, [R28] ;  /* 0x000000001c087984 */ /* 0x0003280000000c00 */
[----:B------:R1:W0:Y:S01]  /*0830*/  LDS.128 R12, [R28+0x10] ;  /* 0x000010001c0c7984 */ /* 0x0002220000000c00 */
[----:B------:R-:W-:Y:S05]  /*0840*/  BRA.U !UP0, `(.L_x_2) ;  /* 0x0000002508b87547 */ /* 0x000fea000b800000 */
[----:B------:R-:W5:Y:S01]  /*0850*/  LDCU.64 UR4, c[0x0][0x3b0] ;  /* 0x00007600ff0477ac */ /* 0x000f620008000a00 */
[----:B------:R-:W-:Y:S02]  /*0860*/  SHF.R.U64 R27, R49, 0x5, RZ ;  /* 0x00000005311b7819 */ /* 0x000fe400000012ff */
[----:B------:R-:W-:Y:S01]  /*0870*/  SHF.R.U32.HI R24, RZ, 0x2, R24 ;  /* 0x00000002ff187819 */ /* 0x000fe20000011618 */
[----:B------:R-:W2:Y:S01]  /*0880*/  LDCU.128 UR8, c[0x0][0x380] ;  /* 0x00007000ff0877ac */ /* 0x000ea20008000c00 */
[----:B------:R-:W-:Y:S02]  /*0890*/  IADD3 R27, P0, PT, R27, 0x8, RZ ;  /* 0x000000081b1b7810 */ /* 0x000fe40007f1e0ff */
[----:B------:R-:W-:Y:S01]  /*08a0*/  LOP3.LUT R24, R24, 0x1f, RZ, 0xc0, !PT ;  /* 0x0000001f18187812 */ /* 0x000fe200078ec0ff */
[----:B------:R-:W0:Y:S01]  /*08b0*/  LDCU UR14, c[0x0][0x3a0] ;  /* 0x00007400ff0e77ac */ /* 0x000e220008000800 */
[----:B-1----:R-:W-:Y:S02]  /*08c0*/  IADD3.X R28, PT, PT, RZ, RZ, RZ, P0, !PT ;  /* 0x000000ffff1c7210 */ /* 0x002fe400007fe4ff */
[----:B------:R-:W-:Y:S01]  /*08d0*/  LEA R33, R32, R33, 0x7 ;  /* 0x0000002120217211 */ /* 0x000fe200078e38ff */
[----:B------:R-:W-:Y:S01]  /*08e0*/  IMAD.WIDE.U32 R24, R24, 0x10, RZ ;  /* 0x0000001018187825 */ /* 0x000fe200078e00ff */
[----:B------:R-:W-:Y:S01]  /*08f0*/  MOV R126, RZ ;  /* 0x000000ff007e7202 */ /* 0x000fe20000000f00 */
[----:B------:R-:W-:Y:S01]  /*0900*/  UMOV UR6, 0x1 ;  /* 0x0000000100067882 */ /* 0x000fe20000000000 */
[----:B------:R-:W-:Y:S01]  /*0910*/  ISETP.GE.AND P0, PT, R33, UR7, PT ;  /* 0x0000000721007c0c */ /* 0x000fe2000bf06270 */
[----:B-----5:R-:W-:-:S02]  /*0920*/  IMAD R30, R28, UR4, RZ ;  /* 0x000000041c1e7c24 */ /* 0x020fc4000f8e02ff */
[----:B------:R-:W-:Y:S01]  /*0930*/  IMAD.WIDE.U32 R28, R27, UR4, R24 ;  /* 0x000000041b1c7c25 */ /* 0x000fe2000f8e0018 */
[----:B------:R-:W-:-:S03]  /*0940*/  LOP3.LUT R25, R0, 0x1, RZ, 0xc0, !PT ;  /* 0x0000000100197812 */ /* 0x000fc600078ec0ff */
[----:B------:R-:W-:Y:S01]  /*0950*/  IMAD R27, R27, UR5, R30 ;  /* 0x000000051b1b7c24 */ /* 0x000fe2000f8e021e */
[----:B------:R-:W-:Y:S01]  /*0960*/  MOV R30, R26 ;  /* 0x0000001a001e7202 */ /* 0x000fe20000000f00 */
[----:B------:R-:W-:-:S03]  /*0970*/  UMOV UR5, URZ ;  /* 0x000000ff00057c82 */ /* 0x000fc60008000000 */
[----:B------:R-:W-:Y:S01]  /*0980*/  IADD3 R29, PT, PT, R29, R27, RZ ;  /* 0x0000001b1d1d7210 */ /* 0x000fe20007ffe0ff */
[----:B------:R-:W-:-:S04]  /*0990*/  IMAD.WIDE.U32 R24, R25, 0x10, R30 ;  /* 0x0000001019187825 */ /* 0x000fc800078e001e */
[----:B------:R-:W-:Y:S01]  /*09a0*/  IMAD.WIDE.U32 R44, R45, 0x4, R28 ;  /* 0x000000042d2c7825 */ /* 0x000fe200078e001c */
[----:B--2---:R-:W-:-:S04]  /*09b0*/  IADD3 R42, P2, PT, R24, UR8, RZ ;  /* 0x00000008182a7c10 */ /* 0x004fc8000ff5e0ff */
[----:B------:R-:W-:Y:S02]  /*09c0*/  IADD3 R42, P3, PT, R42, 0x20, RZ ;  /* 0x000000202a2a7810 */ /* 0x000fe40007f7e0ff */
[----:B------:R-:W-:Y:S02]  /*09d0*/  IADD3 R41, P1, PT, R44, UR10, RZ ;  /* 0x0000000a2c297c10 */ /* 0x000fe4000ff3e0ff */
[----:B------:R-:W-:Y:S02]  /*09e0*/  IADD3.X R43, PT, PT, RZ, UR9, R25, P3, P2 ;  /* 0x00000009ff2b7c10 */ /* 0x000fe40009fe4419 */
[----:B0-----:R-:W-:-:S09]  /*09f0*/  IADD3.X R44, PT, PT, R45, UR11, RZ, P1, !PT ;  /* 0x0000000b2d2c7c10 */ /* 0x001fd20008ffe4ff */
.L_x_3:
[----:B------:R-:W0:Y:S01]  /*0a00*/  S2UR UR9, SR_CgaCtaId ;  /* 0x00000000000979c3 */ /* 0x000e220000008800 */
[----:B------:R-:W1:Y:S01]  /*0a10*/  S2R R0, SR_TID.X ;  /* 0x0000000000007919 */ /* 0x000e620000002100 */
[----:B------:R-:W-:Y:S01]  /*0a20*/  UMOV UR4, UR6 ;  /* 0x0000000600047c82 */ /* 0x000fe20008000000 */
[----:B------:R-:W-:Y:S01]  /*0a30*/  UMOV UR7, 0x400 ;  /* 0x0000040000077882 */ /* 0x000fe20000000000 */
[----:B------:R-:W-:Y:S01]  /*0a40*/  USHF.L.U32 UR6, UR4, 0xc, URZ ;  /* 0x0000000c04067899 */ /* 0x000fe200080006ff */
[-C--:B----4-:R-:W-:Y:S01]  /*0a50*/  FFMA R57, R11, R16.reuse, R50 ;  /* 0x000000100b397223 */ /* 0x090fe20000000032 */
[----:B------:R-:W-:Y:S01]  /*0a60*/  UIADD3 UR10, UPT, UPT, UR7, 0x2000, URZ ;  /* 0x00002000070a7890 */ /* 0x000fe2000fffe0ff */
[-C--:B------:R-:W-:Y:S01]  /*0a70*/  FFMA R50, R13, R16.reuse, R48 ;  /* 0x000000100d327223 */ /* 0x080fe20000000030 */
[-C--:B------:R-:W-:Y:S01]  /*0a80*/  FFMA R37, R9, R16.reuse, R52 ;  /* 0x0000001009257223 */ /* 0x080fe20000000034 */
[-C--:B------:R-:W-:Y:S01]  /*0a90*/  FFMA R55, R8, R16.reuse, R55 ;  /* 0x0000001008377223 */ /* 0x080fe20000000037 */
[-C--:B------:R-:W-:Y:S01]  /*0aa0*/  FFMA R53, R10, R16.reuse, R53 ;  /* 0x000000100a357223 */ /* 0x080fe20000000035 */
[-C--:B------:R-:W-:Y:S01]  /*0ab0*/  FFMA R51, R12, R16.reuse, R51 ;  /* 0x000000100c337223 */ /* 0x080fe20000000033 */
[-C--:B------:R-:W-:Y:S01]  /*0ac0*/  FFMA R163, R14, R16.reuse, R163 ;  /* 0x000000100ea37223 */ /* 0x080fe200000000a3 */
[----:B------:R-:W-:Y:S01]  /*0ad0*/  FFMA R166, R15, R16, R166 ;  /* 0x000000100fa67223 */ /* 0x000fe200000000a6 */
[-C--:B------:R-:W-:Y:S01]  /*0ae0*/  FFMA R36, R8, R17.reuse, R161 ;  /* 0x0000001108247223 */ /* 0x080fe200000000a1 */
        /* <DEDUP_REMOVED lines=9> */
[----:B0-----:R-:W-:Y:S01]  /*0b80*/  ULEA UR8, UR9, UR7, 0x18 ;  /* 0x0000000709087291 */ /* 0x001fe2000f8ec0ff */
[-C--:B------:R-:W-:Y:S01]  /*0b90*/  FFMA R151, R10, R18.reuse, R151 ;  /* 0x000000120a977223 */ /* 0x080fe20000000097 */
[----:B------:R-:W-:Y:S01]  /*0ba0*/  ULOP3.LUT UR7, UR6, 0x1000, URZ, 0x3c, !UPT ;  /* 0x0000100006077892 */ /* 0x000fe2000f8e3cff */
[-C--:B------:R-:W-:Y:S01]  /*0bb0*/  FFMA R59, R11, R18.reuse, R150 ;  /* 0x000000120b3b7223 */ /* 0x080fe20000000096 */
[----:B------:R-:W-:Y:S01]  /*0bc0*/  ULEA UR9, UR9, UR10, 0x18 ;  /* 0x0000000a09097291 */ /* 0x000fe2000f8ec0ff */
[-C--:B------:R-:W-:Y:S01]  /*0bd0*/  FFMA R145, R12, R18.reuse, R145 ;  /* 0x000000120c917223 */ /* 0x080fe20000000091 */
[----:B------:R-:W-:Y:S01]  /*0be0*/  UIADD3 UR10, UPT, UPT, UR8, UR7, URZ ;  /* 0x00000007080a7290 */ /* 0x000fe2000fffe0ff */
[-C--:B------:R-:W-:Y:S01]  /*0bf0*/  FFMA R144, R13, R18.reuse, R144 ;  /* 0x000000120d907223 */ /* 0x080fe20000000090 */
[----:B------:R-:W-:Y:S01]  /*0c00*/  UIADD3 UR7, UPT, UPT, UR9, UR7, URZ ;  /* 0x0000000709077290 */ /* 0x000fe2000fffe0ff */
[-C--:B------:R-:W-:Y:S01]  /*0c10*/  FFMA R143, R14, R18.reuse, R143 ;  /* 0x000000120e8f7223 */ /* 0x080fe2000000008f */
[----:B------:R-:W-:Y:S01]  /*0c20*/  FFMA R146, R15, R18, R146 ;  /* 0x000000120f927223 */ /* 0x000fe20000000092 */
[-C--:B------:R-:W-:Y:S01]  /*0c30*/  FFMA R54, R8, R19.reuse, R147 ;  /* 0x0000001308367223 */ /* 0x080fe20000000093 */
[----:B------:R-:W-:Y:S01]  /*0c40*/  LEA R46, R3, UR10, 0x5 ;  /* 0x0000000a032e7c11 */ /* 0x000fe2000f8e28ff */
[-C--:B------:R-:W-:Y:S01]  /*0c50*/  FFMA R140, R9, R19.reuse, R140 ;  /* 0x00000013098c7223 */ /* 0x080fe2000000008c */
[----:B-1----:R-:W-:Y:S01]  /*0c60*/  LEA R48, R0, UR7, 0x5 ;  /* 0x0000000700307c11 */ /* 0x002fe2000f8e28ff */
[-C--:B------:R-:W-:Y:S01]  /*0c70*/  FFMA R56, R10, R19.reuse, R141 ;  /* 0x000000130a387223 */ /* 0x080fe2000000008d */
[-C--:B------:R-:W-:Y:S01]  /*0c80*/  FFMA R138, R11, R19.reuse, R138 ;  /* 0x000000130b8a7223 */ /* 0x080fe2000000008a */
[-C--:B------:R-:W-:Y:S01]  /*0c90*/  FFMA R58, R12, R19.reuse, R139 ;  /* 0x000000130c3a7223 */ /* 0x080fe2000000008b */
[-C--:B------:R-:W-:Y:S01]  /*0ca0*/  FFMA R136, R13, R19.reuse, R136 ;  /* 0x000000130d887223 */ /* 0x080fe20000000088 */
[-C--:B------:R-:W-:Y:S01]  /*0cb0*/  FFMA R137, R14, R19.reuse, R137 ;  /* 0x000000130e897223 */ /* 0x080fe20000000089 */
[----:B------:R-:W-:Y:S01]  /*0cc0*/  FFMA R142, R15, R19, R142 ;  /* 0x000000130f8e7223 */ /* 0x000fe2000000008e */
[----:B------:R-:W-:Y:S01]  /*0cd0*/  LDS.128 R28, [R48+0x200] ;  /* 0x00020000301c7984 */ /* 0x000fe20000000c00 */
[-C--:B---3--:R-:W-:Y:S01]  /*0ce0*/  FFMA R135, R8, R4.reuse, R135 ;  /* 0x0000000408877223 */ /* 0x088fe20000000087 */
[-C--:B------:R-:W-:Y:S01]  /*0cf0*/  FFMA R61, R9, R4.reuse, R132 ;  /* 0x00000004093d7223 */ /* 0x080fe20000000084 */
[-C--:B------:R-:W-:Y:S01]  /*0d00*/  FFMA R131, R10, R4.reuse, R131 ;  /* 0x000000040a837223 */ /* 0x080fe20000000083 */
[----:B------:R-:W0:Y:S01]  /*0d10*/  LDS.128 R16, [R46+0x200] ;  /* 0x000200002e107984 */ /* 0x000e220000000c00 */
[-C--:B------:R-:W-:Y:S01]  /*0d20*/  FFMA R63, R11, R4.reuse, R134 ;  /* 0x000000040b3f7223 */ /* 0x080fe20000000086 */
[-C--:B------:R-:W-:Y:S01]  /*0d30*/  FFMA R133, R12, R4.reuse, R133 ;  /* 0x000000040c857223 */ /* 0x080fe20000000085 */
[-C--:B------:R-:W-:Y:S01]  /*0d40*/  FFMA R128, R13, R4.reuse, R128 ;  /* 0x000000040d807223 */ /* 0x080fe20000000080 */
[----:B------:R-:W1:Y:S01]  /*0d50*/  LDS.128 R32, [R46+0x210] ;  /* 0x000210002e207984 */ /* 0x000e620000000c00 */
        /* <DEDUP_REMOVED lines=20> */
[----:B------:R-:W-:Y:S01]  /*0ea0*/  LOP3.LUT R10, R49, 0xffff, RZ, 0xc0, !PT ;  /* 0x0000ffff310a7812 */ /* 0x000fe200078ec0ff */
[----:B------:R-:W-:Y:S01]  /*0eb0*/  UIADD3 UR7, UPT, UPT, UR8, UR6, URZ ;  /* 0x0000000608077290 */ /* 0x000fe2000fffe0ff */
[----:B------:R-:W-:Y:S01]  /*0ec0*/  SHF.L.U32 R8, R0, 0xb, RZ ;  /* 0x0000000b00087819 */ /* 0x000fe200000006ff */
[-C--:B------:R-:W-:Y:S01]  /*0ed0*/  FFMA R110, R9, R7.reuse, R110 ;  /* 0x00000007096e7223 */ /* 0x080fe2000000006e */
[----:B------:R-:W-:Y:S01]  /*0ee0*/  SHF.R.U32.HI R10, RZ, 0x1, R10 ;  /* 0x00000001ff0a7819 */ /* 0x000fe2000001160a */
[-C--:B------:R-:W-:Y:S01]  /*0ef0*/  FFMA R66, R12, R7.reuse, R123 ;  /* 0x000000070c427223 */ /* 0x080fe2000000007b */
[----:B------:R-:W-:Y:S01]  /*0f00*/  LOP3.LUT R8, R8, 0x800, RZ, 0xc0, !PT ;  /* 0x0000080008087812 */ /* 0x000fe200078ec0ff */
[----:B------:R-:W-:Y:S01]  /*0f10*/  UIADD3 UR6, UPT, UPT, UR9, UR6, URZ ;  /* 0x0000000609067290 */ /* 0x000fe2000fffe0ff */
[----:B------:R-:W-:Y:S01]  /*0f20*/  SHF.L.U32 R9, R49, 0x4, RZ ;  /* 0x0000000431097819 */ /* 0x000fe200000006ff */
[-C--:B------:R-:W-:Y:S01]  /*0f30*/  FFMA R120, R11, R7.reuse, R120 ;  /* 0x000000070b787223 */ /* 0x080fe20000000078 */
[----:B------:R-:W-:Y:S01]  /*0f40*/  LOP3.LUT R68, R10, 0xffff, RZ, 0xc0, !PT ;  /* 0x0000ffff0a447812 */ /* 0x000fe200078ec0ff */
[-C--:B------:R-:W-:Y:S01]  /*0f50*/  FFMA R122, R13, R7.reuse, R122 ;  /* 0x000000070d7a7223 */ /* 0x080fe2000000007a */
[----:B------:R-:W-:Y:S01]  /*0f60*/  IADD3 R47, PT, PT, R8, UR7, RZ ;  /* 0x00000007082f7c10 */ /* 0x000fe2000fffe0ff */
[----:B------:R-:W-:Y:S01]  /*0f70*/  FFMA R111, R14, R7, R111 ;  /* 0x000000070e6f7223 */ /* 0x000fe2000000006f */
[C---:B------:R-:W-:Y:S01]  /*0f80*/  LOP3.LUT R45, R9.reuse, 0x7fe00, RZ, 0xc0, !PT ;  /* 0x0007fe00092d7812 */ /* 0x040fe200078ec0ff */
[-C--:B0-----:R-:W-:Y:S01]  /*0f90*/  FFMA R55, R16, R28.reuse, R55 ;  /* 0x0000001c10377223 */ /* 0x081fe20000000037 */
[----:B------:R-:W-:Y:S01]  /*0fa0*/  LOP3.LUT R12, R9, 0x1f0, RZ, 0xc0, !PT ;  /* 0x000001f0090c7812 */ /* 0x000fe200078ec0ff */
[-C--:B------:R-:W-:Y:S01]  /*0fb0*/  FFMA R159, R18, R28.reuse, R159 ;  /* 0x0000001c129f7223 */ /* 0x080fe2000000009f */
[----:B------:R-:W0:Y:S01]  /*0fc0*/  LDS.128 R8, [R48+0x210] ;  /* 0x0002100030087984 */ /* 0x000e220000000c00 */
[----:B------:R-:W-:Y:S01]  /*0fd0*/  LEA R47, R68, R47, 0x2 ;  /* 0x0000002f442f7211 */ /* 0x000fe200078e10ff */
[-C--:B------:R-:W-:Y:S01]  /*0fe0*/  FFMA R68, R17, R28.reuse, R36 ;  /* 0x0000001c11447223 */ /* 0x080fe20000000024 */
[-C--:B------:R-:W-:Y:S01]  /*0ff0*/  FFMA R70, R19, R28.reuse, R54 ;  /* 0x0000001c13467223 */ /* 0x080fe20000000036 */
[-C--:B-1----:R-:W-:Y:S01]  /*1000*/  FFMA R135, R32, R28.reuse, R135 ;  /* 0x0000001c20877223 */ /* 0x082fe20000000087 */
        /* <DEDUP_REMOVED lines=11> */
[----:B------:R-:W-:Y:S01]  /*10c0*/  FFMA R126, R15, R7, R126 ;  /* 0x000000070f7e7223 */ /* 0x000fe2000000007e */
[----:B------:R-:W-:Y:S01]  /*10d0*/  IADD3 R45, PT, PT, R12, UR6, R45 ;  /* 0x000000060c2d7c10 */ /* 0x000fe2000fffe02d */
[-C--:B------:R-:W-:Y:S01]  /*10e0*/  FFMA R29, R17, R30.reuse, R38 ;  /* 0x0000001e111d7223 */ /* 0x080fe20000000026 */
[----:B------:R-:W-:Y:S01]  /*10f0*/  LDS.128 R4, [R48+0x400] ;  /* 0x0004000030047984 */ /* 0x000fe20000000c00 */
[-C--:B------:R-:W-:Y:S01]  /*1100*/  FFMA R53, R16, R30.reuse, R53 ;  /* 0x0000001e10357223 */ /* 0x080fe20000000035 */
[-C--:B------:R-:W-:Y:S01]  /*1110*/  FFMA R151, R18, R30.reuse, R151 ;  /* 0x0000001e12977223 */ /* 0x080fe20000000097 */
[-C--:B------:R-:W-:Y:S01]  /*1120*/  FFMA R61, R19, R30.reuse, R56 ;  /* 0x0000001e133d7223 */ /* 0x080fe20000000038 */
[----:B------:R-:W1:Y:S01]  /*1130*/  LDS.128 R36, [R46+0x400] ;  /* 0x000400002e247984 */ /* 0x000e620000000c00 */
[-C--:B------:R-:W-:Y:S01]  /*1140*/  FFMA R131, R32, R30.reuse, R131 ;  /* 0x0000001e20837223 */ /* 0x080fe20000000083 */
[-C--:B------:R-:W-:Y:S01]  /*1150*/  FFMA R67, R33, R30.reuse, R60 ;  /* 0x0000001e21437223 */ /* 0x080fe2000000003c */
[-C--:B------:R-:W-:Y:S01]  /*1160*/  FFMA R109, R34, R30.reuse, R109 ;  /* 0x0000001e226d7223 */ /* 0x080fe2000000006d */
[----:B------:R-:W2:Y:S01]  /*1170*/  LDS.128 R12, [R48+0x410] ;  /* 0x00041000300c7984 */ /* 0x000ea20000000c00 */
        /* <DEDUP_REMOVED lines=9> */
[----:B------:R-:W-:Y:S01]  /*1210*/  IADD3 R40, PT, PT, R40, 0x8, RZ ;  /* 0x0000000828287810 */ /* 0x000fe20007ffe0ff */
[----:B------:R-:W3:Y:S01]  /*1220*/  @!P0 LDG.E.128.CONSTANT R20, desc[UR12][R42.64] ;  /* 0x0000000c2a148981 */ /* 0x000ee2000c1e9d00 */
[-C--:B0-----:R-:W-:Y:S01]  /*1230*/  FFMA R31, R17, R8.reuse, R52 ;  /* 0x00000008111f7223 */ /* 0x081fe20000000034 */
[-C--:B------:R-:W-:Y:S01]  /*1240*/  FFMA R57, R19, R8.reuse, R58 ;  /* 0x0000000813397223 */ /* 0x080fe2000000003a */
[C---:B------:R-:W-:Y:S01]  /*1250*/  FFMA R51, R16.reuse, R8, R51 ;  /* 0x0000000810337223 */ /* 0x040fe20000000033 */
[C---:B------:R-:W-:Y:S01]  /*1260*/  FFMA R50, R16.reuse, R9, R50 ;  /* 0x0000000910327223 */ /* 0x040fe20000000032 */
[CC--:B------:R-:W-:Y:S01]  /*1270*/  FFMA R163, R16.reuse, R10.reuse, R163 ;  /* 0x0000000a10a37223 */ /* 0x0c0fe200000000a3 */
[----:B------:R-:W-:Y:S01]  /*1280*/  FFMA R166, R16, R11, R166 ;  /* 0x0000000b10a67223 */ /* 0x000fe200000000a6 */
[C---:B------:R-:W-:Y:S01]  /*1290*/  FFMA R154, R17.reuse, R9, R154 ;  /* 0x00000009119a7223 */ /* 0x040fe2000000009a */
[C---:B------:R-:W-:Y:S01]  /*12a0*/  FFMA R153, R17.reuse, R10, R153 ;  /* 0x0000000a11997223 */ /* 0x040fe20000000099 */
[----:B------:R-:W-:Y:S01]  /*12b0*/  FFMA R160, R17, R11, R160 ;  /* 0x0000000b11a07223 */ /* 0x000fe200000000a0 */
        /* <DEDUP_REMOVED lines=23> */
[C---:B-1----:R-:W-:Y:S01]  /*1430*/  FFMA R52, R36.reuse, R5, R28 ;  /* 0x0000000524347223 */ /* 0x042fe2000000001c */
[----:B------:R-:W-:Y:S01]  /*1440*/  FFMA R58, R36, R7, R30 ;  /* 0x00000007243a7223 */ /* 0x000fe2000000001e */
[C---:B------:R-:W-:Y:S01]  /*1450*/  FFMA R65, R37.reuse, R6, R29 ;  /* 0x0000000625417223 */ /* 0x040fe2000000001d */
[C---:B--2---:R-:W-:Y:S01]  /*1460*/  FFMA R71, R37.reuse, R12, R31 ;  /* 0x0000000c25477223 */ /* 0x044fe2000000001f */
[----:B------:R-:W-:Y:S01]  /*1470*/  LDS.128 R8, [R46+0x600] ;  /* 0x000600002e087984 */ /* 0x000fe20000000c00 */
[----:B------:R-:W-:Y:S01]  /*1480*/  ISETP.GE.AND P1, PT, R40, UR14, PT ;  /* 0x0000000e28007c0c */ /* 0x000fe2000bf26270 */
[C---:B------:R-:W-:Y:S01]  /*1490*/  FFMA R55, R36.reuse, R4, R55 ;  /* 0x0000000424377223 */ /* 0x040fe20000000037 */
[C---:B------:R-:W-:Y:S01]  /*14a0*/  FFMA R53, R36.reuse, R6, R53 ;  /* 0x0000000624357223 */ /* 0x040fe20000000035 */
[----:B------:R-:W0:Y:S01]  /*14b0*/  LDS.128 R28, [R48+0x600] ;  /* 0x00060000301c7984 */ /* 0x000e220000000c00 */
[C---:B------:R-:W-:Y:S01]  /*14c0*/  FFMA R51, R36.reuse, R12, R51 ;  /* 0x0000000c24337223 */ /* 0x040fe20000000033 */
[C---:B------:R-:W-:Y:S01]  /*14d0*/  FFMA R50, R36.reuse, R13, R50 ;  /* 0x0000000d24327223 */ /* 0x040fe20000000032 */
[C---:B------:R-:W-:Y:S01]  /*14e0*/  FFMA R163, R36.reuse, R14, R163 ;  /* 0x0000000e24a37223 */ /* 0x040fe200000000a3 */
[----:B------:R-:W1:Y:S01]  /*14f0*/  LDS.128 R32, [R48+0x610] ;  /* 0x0006100030207984 */ /* 0x000e620000000c00 */
[----:B------:R-:W-:Y:S01]  /*1500*/  FFMA R166, R36, R15, R166 ;  /* 0x0000000f24a67223 */ /* 0x000fe200000000a6 */
[C---:B------:R-:W-:Y:S01]  /*1510*/  FFMA R68, R37.reuse, R4, R68 ;  /* 0x0000000425447223 */ /* 0x040fe20000000044 */
[C---:B------:R-:W-:Y:S01]  /*1520*/  FFMA R158, R37.reuse, R5, R158 ;  /* 0x00000005259e7223 */ /* 0x040fe2000000009e */
[C---:B------:R-:W-:Y:S01]  /*1530*/  FFMA R156, R37.reuse, R7, R156 ;  /* 0x00000007259c7223 */ /* 0x040fe2000000009c */
[C---:B------:R-:W-:Y:S01]  /*1540*/  FFMA R154, R37.reuse, R13, R154 ;  /* 0x0000000d259a7223 */ /* 0x040fe2000000009a */
[C---:B------:R-:W-:Y:S01]  /*1550*/  FFMA R153, R37.reuse, R14, R153 ;  /* 0x0000000e25997223 */ /* 0x040fe20000000099 */
[----:B------:R-:W-:Y:S01]  /*1560*/  FFMA R160, R37, R15, R160 ;  /* 0x0000000f25a07223 */ /* 0x000fe200000000a0 */
[----:B------:R-:W2:Y:S01]  /*1570*/  LDS.128 R16, [R46+0x410] ;  /* 0x000410002e107984 */ /* 0x000ea20000000c00 */
[C---:B------:R-:W-:Y:S01]  /*1580*/  FFMA R159, R38.reuse, R4, R159 ;  /* 0x00000004269f7223 */ /* 0x040fe2000000009f */
        /* <DEDUP_REMOVED lines=10> */
[----:B------:R-:W-:Y:S01]  /*1630*/  FFMA R146, R38, R15, R146 ;  /* 0x0000000f26927223 */ /* 0x000fe20000000092 */
[C---:B------:R-:W-:Y:S01]  /*1640*/  FFMA R57, R39.reuse, R12, R57 ;  /* 0x0000000c27397223 */ /* 0x040fe20000000039 */
[C---:B------:R-:W-:Y:S01]  /*1650*/  FFMA R136, R39.reuse, R13, R136 ;  /* 0x0000000d27887223 */ /* 0x040fe20000000088 */
[C---:B------:R-:W-:Y:S01]  /*1660*/  FFMA R137, R39.reuse, R14, R137 ;  /* 0x0000000e27897223 */ /* 0x040fe20000000089 */
[----:B------:R-:W-:-:S02]  /*1670*/  FFMA R142, R39, R15, R142 ;  /* 0x0000000f278e7223 */ /* 0x000fc4000000008e */
[----:B------:R-:W-:Y:S01]  /*1680*/  LDS.128 R36, [R48+0x800] ;  /* 0x0008000030247984 */ /* 0x000fe20000000c00 */
[C---:B0-----:R-:W-:Y:S01]  /*1690*/  FFMA R55, R8.reuse, R28, R55 ;  /* 0x0000001c08377223 */ /* 0x041fe20000000037 */
[C---:B------:R-:W-:Y:S01]  /*16a0*/  FFMA R52, R8.reuse, R29, R52 ;  /* 0x0000001d08347223 */ /* 0x040fe20000000034 */
[C---:B------:R-:W-:Y:S01]  /*16b0*/  FFMA R53, R8.reuse, R30, R53 ;  /* 0x0000001e08357223 */ /* 0x040fe20000000035 */
[C---:B------:R-:W-:Y:S01]  /*16c0*/  FFMA R58, R8.reuse, R31, R58 ;  /* 0x0000001f083a7223 */ /* 0x040fe2000000003a */
[C---:B-1----:R-:W-:Y:S01]  /*16d0*/  FFMA R51, R8.reuse, R32, R51 ;  /* 0x0000002008337223 */ /* 0x042fe20000000033 */
[C---:B------:R-:W-:Y:S01]  /*16e0*/  FFMA R50, R8.reuse, R33, R50 ;  /* 0x0000002108327223 */ /* 0x040fe20000000032 */
[C---:B------:R-:W-:Y:S01]  /*16f0*/  FFMA R163, R8.reuse, R34, R163 ;  /* 0x0000002208a37223 */ /* 0x040fe200000000a3 */
[----:B------:R-:W-:Y:S01]  /*1700*/  FFMA R166, R8, R35, R166 ;  /* 0x0000002308a67223 */ /* 0x000fe200000000a6 */
        /* <DEDUP_REMOVED lines=8> */
[----:B------:R-:W-:Y:S01]  /*1790*/  @!P1 MOV R8, R41 ;  /* 0x0000002900089202 */ /* 0x000fe20000000f00 */
[C---:B--2---:R-:W-:Y:S01]  /*17a0*/  FFMA R135, R16.reuse, R4, R135 ;  /* 0x0000000410877223 */ /* 0x044fe20000000087 */
[----:B------:R-:W-:Y:S01]  /*17b0*/  @!P1 MOV R9, R44 ;  /* 0x0000002c00099202 */ /* 0x000fe20000000f00 */
[C---:B------:R-:W-:Y:S01]  /*17c0*/  FFMA R72, R16.reuse, R5, R72 ;  /* 0x0000000510487223 */ /* 0x040fe20000000048 */
[C---:B------:R-:W-:Y:S01]  /*17d0*/  FFMA R131, R16.reuse, R6, R131 ;  /* 0x0000000610837223 */ /* 0x040fe20000000083 */
[----:B------:R-:W-:Y:S01]  /*17e0*/  FFMA R60, R16, R7, R60 ;  /* 0x00000007103c7223 */ /* 0x000fe2000000003c */
[C---:B------:R-:W-:Y:S01]  /*17f0*/  FFMA R74, R17.reuse, R4, R74 ;  /* 0x00000004114a7223 */ /* 0x040fe2000000004a */
[----:B------:R0:W2:Y:S01]  /*1800*/  @!P1 LDG.E.128.CONSTANT R24, desc[UR12][R8.64] ;  /* 0x0000000c08189981 */ /* 0x0000a2000c1e9d00 */
        /* <DEDUP_REMOVED lines=12> */
[----:B------:R-:W1:Y:S01]  /*18d0*/  LDS.128 R4, [R46+0x610] ;  /* 0x000610002e047984 */ /* 0x000e620000000c00 */
        /* <DEDUP_REMOVED lines=15> */
[----:B------:R-:W4:Y:S01]  /*19d0*/  LDS.128 R16, [R46+0x800] ;  /* 0x000800002e107984 */ /* 0x000f220000000c00 */
[C---:B------:R-:W-:Y:S01]  /*19e0*/  FFMA R159, R10.reuse, R28, R159 ;  /* 0x0000001c0a9f7223 */ /* 0x040fe2000000009f */
[C---:B------:R-:W-:Y:S02]  /*19f0*/  FFMA R54, R10.reuse, R29, R54 ;  /* 0x0000001d0a367223 */ /* 0x040fe40000000036 */
[----:B------:R-:W5:Y:S01]  /*1a00*/  LDS.128 R12, [R48+0x810] ;  /* 0x00081000300c7984 */ /* 0x000f620000000c00 */
        /* <DEDUP_REMOVED lines=13> */
[----:B------:R-:W-:-:S02]  /*1ae0*/  FFMA R142, R11, R35, R142 ;  /* 0x000000230b8e7223 */ /* 0x000fc4000000008e */
[----:B0-----:R-:W0:Y:S01]  /*1af0*/  LDS.128 R8, [R46+0x810] ;  /* 0x000810002e087984 */ /* 0x001e220000000c00 */
[C---:B-1----:R-:W-:Y:S01]  /*1b00*/  FFMA R135, R4.reuse, R28, R135 ;  /* 0x0000001c04877223 */ /* 0x042fe20000000087 */
        /* <DEDUP_REMOVED lines=31> */
[----:B------:R-:W-:Y:S04]  /*1d00*/  LDS.128 R28, [R46+0xa00] ;  /* 0x000a00002e1c7984 */ /* 0x000fe80000000c00 */
[----:B------:R-:W1:Y:S04]  /*1d10*/  LDS.128 R32, [R48+0xa00] ;  /* 0x000a000030207984 */ /* 0x000e680000000c00 */
[----:B------:R-:W1:Y:S01]  /*1d20*/  LDS.128 R4, [R48+0xa10] ;  /* 0x000a100030047984 */ /* 0x000e620000000c00 */
[C---:B----4-:R-:W-:Y:S01]  /*1d30*/  FFMA R55, R16.reuse, R36, R55 ;  /* 0x0000002410377223 */ /* 0x050fe20000000037 */
[C---:B------:R-:W-:Y:S01]  /*1d40*/  FFMA R52, R16.reuse, R37, R52 ;  /* 0x0000002510347223 */ /* 0x040fe20000000034 */
[C---:B------:R-:W-:Y:S01]  /*1d50*/  FFMA R53, R16.reuse, R38, R53 ;  /* 0x0000002610357223 */ /* 0x040fe20000000035 */
[C---:B------:R-:W-:Y:S01]  /*1d60*/  FFMA R58, R16.reuse, R39, R58 ;  /* 0x00000027103a7223 */ /* 0x040fe2000000003a */
[C---:B-----5:R-:W-:Y:S01]  /*1d70*/  FFMA R51, R16.reuse, R12, R51 ;  /* 0x0000000c10337223 */ /* 0x060fe20000000033 */
[C---:B------:R-:W-:Y:S01]  /*1d80*/  FFMA R50, R16.reuse, R13, R50 ;  /* 0x0000000d10327223 */ /* 0x040fe20000000032 */
[C---:B------:R-:W-:Y:S01]  /*1d90*/  FFMA R163, R16.reuse, R14, R163 ;  /* 0x0000000e10a37223 */ /* 0x040fe200000000a3 */
[----:B------:R-:W-:Y:S01]  /*1da0*/  FFMA R166, R16, R15, R166 ;  /* 0x0000000f10a67223 */ /* 0x000fe200000000a6 */
[CC--:B------:R-:W-:Y:S01]  /*1db0*/  FFMA R54, R18.reuse, R37.reuse, R54 ;  /* 0x0000002512367223 */ /* 0x0c0fe20000000036 */
        /* <DEDUP_REMOVED lines=23> */
[C---:B0-----:R-:W-:Y:S01]  /*1f30*/  FFMA R135, R8.reuse, R36, R135 ;  /* 0x0000002408877223 */ /* 0x041fe20000000087 */
[----:B------:R-:W0:Y:S01]  /*1f40*/  LDS.128 R16, [R46+0xa10] ;  /* 0x000a10002e107984 */ /* 0x000e220000000c00 */
        /* <DEDUP_REMOVED lines=40> */
[----:B------:R-:W-:Y:S04]  /*21d0*/  LDS.128 R12, [R46+0xc00] ;  /* 0x000c00002e0c7984 */ /* 0x000fe80000000c00 */
[----:B------:R-:W1:Y:S01]  /*21e0*/  LDS.128 R52, [R48+0xc00] ;  /* 0x000c000030347984 */ /* 0x000e620000000c00 */
[----:B------:R-:W-:Y:S01]  /*21f0*/  FFMA R62, R30, R35, R56 ;  /* 0x000000231e3e7223 */ /* 0x000fe20000000038 */
[-C--:B------:R-:W-:Y:S01]  /*2200*/  FFMA R73, R31, R4.reuse, R57 ;  /* 0x000000041f497223 */ /* 0x080fe20000000039 */
[----:B0-----:R-:W-:Y:S01]  /*2210*/  FFMA R75, R17, R4, R59 ;  /* 0x00000004114b7223 */ /* 0x001fe2000000003b */
[----:B------:R-:W-:Y:S01]  /*2220*/  LDS.128 R8, [R48+0xc10] ;  /* 0x000c100030087984 */ /* 0x000fe20000000c00 */
[C---:B------:R-:W-:Y:S01]  /*2230*/  FFMA R135, R16.reuse, R32, R135 ;  /* 0x0000002010877223 */ /* 0x040fe20000000087 */
[----:B------:R-:W-:-:S02]  /*2240*/  FFMA R72, R16, R33, R72 ;  /* 0x0000002110487223 */ /* 0x000fc40000000048 */
[----:B------:R-:W0:Y:S01]  /*2250*/  LDS.128 R56, [R46+0xc10] ;  /* 0x000c10002e387984 */ /* 0x000e220000000c00 */
        /* <DEDUP_REMOVED lines=50> */
[C---:B-1----:R-:W-:Y:S01]  /*2580*/  FFMA R17, R12.reuse, R52, R37 ;  /* 0x000000340c117223 */ /* 0x042fe20000000025 */
[C---:B------:R-:W-:Y:S01]  /*2590*/  FFMA R16, R12.reuse, R53, R36 ;  /* 0x000000350c107223 */ /* 0x040fe20000000024 */
[C---:B------:R-:W-:Y:S01]  /*25a0*/  FFMA R19, R12.reuse, R54, R39 ;  /* 0x000000360c137223 */ /* 0x040fe20000000027 */
[----:B------:R-:W-:Y:S01]  /*25b0*/  FFMA R18, R12, R55, R38 ;  /* 0x000000370c127223 */ /* 0x000fe20000000026 */
[-C--:B------:R-:W-:Y:S01]  /*25c0*/  FFMA R152, R14, R53.reuse, R28 ;  /* 0x000000350e987223 */ /* 0x080fe2000000001c */
[----:B------:R-:W-:Y:S04]  /*25d0*/  LDS.128 R36, [R48+0xe00] ;  /* 0x000e000030247984 */ /* 0x000fe80000000c00 */
[----:B------:R-:W-:Y:S04]  /*25e0*/  LDS.128 R28, [R48+0xe10] ;  /* 0x000e1000301c7984 */ /* 0x000fe80000000c00 */
[----:B------:R-:W1:Y:S04]  /*25f0*/  LDS.128 R32, [R46+0xe10] ;  /* 0x000e10002e207984 */ /* 0x000e680000000c00 */
[----:B------:R4:W5:Y:S04]  /*2600*/  LDS.128 R4, [R46+0xe00] ;  /* 0x000e00002e047984 */ /* 0x0009680000000c00 */
[----:B---3--:R3:W-:Y:S04]  /*2610*/  STS [R47], R20 ;  /* 0x000000142f007388 */ /* 0x0087e80000000800 */
[----:B------:R3:W-:Y:S04]  /*2620*/  STS [R47+0x200], R21 ;  /* 0x000200152f007388 */ /* 0x0007e80000000800 */
[----:B------:R3:W-:Y:S04]  /*2630*/  STS [R47+0x400], R22 ;  /* 0x000400162f007388 */ /* 0x0007e80000000800 */
[----:B------:R3:W-:Y:S01]  /*2640*/  STS [R47+0x600], R23 ;  /* 0x000600172f007388 */ /* 0x0007e20000000800 */
[C---:B0-----:R-:W-:Y:S01]  /*2650*/  FFMA R135, R56.reuse, R52, R135 ;  /* 0x0000003438877223 */ /* 0x041fe20000000087 */
        /* <DEDUP_REMOVED lines=15> */
[----:B--2---:R3:W-:Y:S01]  /*2750*/  STS.128 [R45], R24 ;  /* 0x000000182d007388 */ /* 0x0047e20000000c00 */
        /* <DEDUP_REMOVED lines=27> */
[----:B----4-:R-:W-:-:S02]  /*2910*/  LEA R46, R3, UR7, 0x5 ;  /* 0x00000007032e7c11 */ /* 0x010fc4000f8e28ff */
[----:B------:R-:W-:Y:S01]  /*2920*/  LEA R32, R0, UR6, 0x5 ;  /* 0x0000000600207c11 */ /* 0x000fe2000f8e28ff */
[----:B------:R-:W-:Y:S01]  /*2930*/  BAR.SYNC.DEFER_BLOCKING 0x0 ;  /* 0x0000000000007b1d */ /* 0x000fe20000010000 */
[CC--:B------:R-:W-:Y:S01]  /*2940*/  FFMA R74, R57.reuse, R52.reuse, R74 ;  /* 0x00000034394a7223 */ /* 0x0c0fe2000000004a */
[C---:B------:R-:W-:Y:S01]  /*2950*/  FFMA R124, R57.reuse, R53, R124 ;  /* 0x00000035397c7223 */ /* 0x040fe2000000007c */
[----:B------:R-:W-:Y:S01]  /*2960*/  FFMA R118, R57, R55, R118 ;  /* 0x0000003739767223 */ /* 0x000fe20000000076 */
[CC--:B------:R-:W-:Y:S01]  /*2970*/  FFMA R117, R58.reuse, R52.reuse, R117 ;  /* 0x000000343a757223 */ /* 0x0c0fe20000000075 */
        /* <DEDUP_REMOVED lines=17> */
[C---:B-----5:R-:W-:Y:S01]  /*2a90*/  FFMA R55, R4.reuse, R36, R17 ;  /* 0x0000002404377223 */ /* 0x060fe20000000011 */
        /* <DEDUP_REMOVED lines=31> */
[----:B------:R3:W0:Y:S04]  /*2c90*/  LDS.128 R16, [R46] ;  /* 0x000000002e107984 */ /* 0x0006280000000c00 */
[----:B------:R3:W1:Y:S04]  /*2ca0*/  LDS.128 R4, [R46+0x10] ;  /* 0x000010002e047984 */ /* 0x0006680000000c00 */
[----:B------:R3:W2:Y:S04]  /*2cb0*/  LDS.128 R8, [R32] ;  /* 0x0000000020087984 */ /* 0x0006a80000000c00 */
[----:B------:R3:W4:Y:S01]  /*2cc0*/  LDS.128 R12, [R32+0x10] ;  /* 0x00001000200c7984 */ /* 0x0007220000000c00 */
[----:B------:R-:W-:-:S02]  /*2cd0*/  FFMA R67, R57, R54, R67 ;  /* 0x0000003639437223 */ /* 0x000fc40000000043 */
[----:B------:R-:W5:Y:S01]  /*2ce0*/  LDC.64 R56, c[0x0][0x3b0] ;  /* 0x0000ec00ff387b82 */ /* 0x000f620000000a00 */
[----:B------:R-:W-:Y:S02]  /*2cf0*/  UIADD3 UR7, UPT, UPT, UR5, 0x8, URZ ;  /* 0x0000000805077890 */ /* 0x000fe4000fffe0ff */
[----:B------:R-:W-:-:S04]  /*2d00*/  UIADD3 UR5, UPT, UPT, UR5, 0x10, URZ ;  /* 0x0000001005057890 */ /* 0x000fc8000fffe0ff */
[----:B------:R-:W-:Y:S01]  /*2d10*/  UISETP.GE.AND UP0, UPT, UR5, UR14, UPT ;  /* 0x0000000e0500728c */ /* 0x000fe2000bf06270 */
[-C--:B------:R-:W-:Y:S01]  /*2d20*/  FFMA R109, R58, R54.reuse, R109 ;  /* 0x000000363a6d7223 */ /* 0x080fe2000000006d */
[----:B------:R-:W-:Y:S01]  /*2d30*/  FFMA R69, R59, R54, R69 ;  /* 0x000000363b457223 */ /* 0x000fe20000000045 */
[----:B------:R-:W-:Y:S01]  /*2d40*/  IADD3 R42, P2, PT, R42, 0x20, RZ ;  /* 0x000000202a2a7810 */ /* 0x000fe20007f5e0ff */
        /* <DEDUP_REMOVED lines=9> */
[----:B------:R-:W-:Y:S01]  /*2de0*/  FFMA R108, R34, R37, R76 ;  /* 0x00000025226c7223 */ /* 0x000fe2000000004c */
[----:B-----5:R-:W-:Y:S01]  /*2df0*/  LEA R41, P1, R56, R41, 0x3 ;  /* 0x0000002938297211 */ /* 0x020fe200078218ff */
        /* <DEDUP_REMOVED lines=14> */
[----:B------:R-:W-:-:S02]  /*2ee0*/  LEA.HI.X R44, R56, R44, R57, 0x3, P1 ;  /* 0x0000002c382c7211 */ /* 0x000fc400008f1c39 */
[----:B------:R-:W-:Y:S01]  /*2ef0*/  IADD3.X R43, PT, PT, RZ, R43, RZ, P2, !PT ;  /* 0x0000002bff2b7210 */ /* 0x000fe200017fe4ff */
[----:B------:R-:W-:Y:S01]  /*2f00*/  ULOP3.LUT UR6, UR4, 0x1, URZ, 0x3c, !UPT ;  /* 0x0000000104067892 */ /* 0x000fe2000f8e3cff */
[----:B------:R-:W-:Y:S01]  /*2f10*/  UMOV UR5, UR7 ;  /* 0x0000000700057c82 */ /* 0x000fe20008000000 */
[----:B01234-:R-:W-:Y:S10]  /*2f20*/  BRA.U !UP0, `(.L_x_3) ;  /* 0xffffffd908b47547 */ /* 0x01fff4000b83ffff */
.L_x_2:
[----:B------:R-:W-:Y:S01]  /*2f30*/  ULEA UR5, UR4, UR8, 0xc ;  /* 0x0000000804057291 */ /* 0x000fe2000f8e60ff */
[----:B------:R-:W-:Y:S01]  /*2f40*/  MOV R179, R55 ;  /* 0x0000003700b37202 */ /* 0x000fe20000000f00 */
[----:B------:R-:W-:Y:S01]  /*2f50*/  ULEA UR4, UR4, UR9, 0xc ;  /* 0x0000000904047291 */ /* 0x000fe2000f8e60ff */
[----:B------:R-:W-:Y:S01]  /*2f60*/  MOV R174, R52 ;  /* 0x0000003400ae7202 */ /* 0x000fe20000000f00 */
[C---:B0-2---:R-:W-:Y:S01]  /*2f70*/  FFMA R63, R16.reuse, R14, R163 ;  /* 0x0000000e103f7223 */ /* 0x045fe200000000a3 */
[----:B------:R-:W-:Y:S01]  /*2f80*/  MOV R177, R53 ;  /* 0x0000003500b17202 */ /* 0x000fe20000000f00 */
[----:B----4-:R-:W-:Y:S01]  /*2f90*/  FFMA R57, R16, R8, R179 ;  /* 0x0000000810397223 */ /* 0x010fe200000000b3 */
[----:B------:R-:W-:Y:S01]  /*2fa0*/  LEA R162, R2, UR5, 0x5 ;  /* 0x0000000502a27c11 */ /* 0x000fe2000f8e28ff */
[----:B------:R-:W-:Y:S01]  /*2fb0*/  FFMA R56, R16, R9, R174 ;  /* 0x0000000910387223 */ /* 0x000fe200000000ae */
[----:B------:R-:W-:Y:S01]  /*2fc0*/  LEA R3, R0, UR4, 0x5 ;  /* 0x0000000400037c11 */ /* 0x000fe2000f8e28ff */
[C---:B------:R-:W-:Y:S01]  /*2fd0*/  FFMA R59, R16.reuse, R10, R177 ;  /* 0x0000000a103b7223 */ /* 0x040fe200000000b1 */
[----:B------:R-:W-:Y:S01]  /*2fe0*/  MOV R172, R50 ;  /* 0x0000003200ac7202 */ /* 0x000fe20000000f00 */
[----:B------:R-:W-:Y:S01]  /*2ff0*/  LDS.128 R76, [R162+0x200] ;  /* 0x00020000a24c7984 */ /* 0x000fe20000000c00 */
[----:B------:R-:W-:Y:S01]  /*3000*/  MOV R170, R48 ;  /* 0x0000003000aa7202 */ /* 0x000fe20000000f00 */
[----:B------:R-:W0:Y:S01]  /*3010*/  LDCU UR4, c[0x0][0x39c] ;  /* 0x00007380ff0477ac */ /* 0x000e220008000800 */
[----:B------:R-:W-:Y:S01]  /*3020*/  MOV R175, R51 ;  /* 0x0000003300af7202 */ /* 0x000fe20000000f00 */
[----:B------:R-:W2:Y:S01]  /*3030*/  LDS.128 R20, [R3+0x200] ;  /* 0x0002000003147984 */ /* 0x000ea20000000c00 */
[C---:B------:R-:W-:Y:S01]  /*3040*/  FFMA R58, R16.reuse, R11, R172 ;  /* 0x0000000b103a7223 */ /* 0x040fe200000000ac */
[C---:B------:R-:W-:Y:S01]  /*3050*/  FFMA R60, R16.reuse, R13, R170 ;  /* 0x0000000d103c7223 */ /* 0x040fe200000000aa */
[----:B------:R-:W-:Y:S01]  /*3060*/  ISETP.GT.AND P0, PT, R149, RZ, PT ;  /* 0x000000ff9500720c */ /* 0x000fe20003f04270 */
[----:B------:R-:W-:Y:S01]  /*3070*/  LDS.128 R80, [R162+0x400] ;  /* 0x00040000a2507984 */ /* 0x000fe20000000c00 */
[C---:B------:R-:W-:Y:S01]  /*3080*/  FFMA R61, R16.reuse, R12, R175 ;  /* 0x0000000c103d7223 */ /* 0x040fe200000000af */
[----:B-1----:R-:W-:Y:S01]  /*3090*/  FFMA R16, R16, R15, R166 ;  /* 0x0000000f10107223 */ /* 0x002fe200000000a6 */
[----:B------:R-:W-:Y:S01]  /*30a0*/  P2R R168, PR, RZ, 0x1 ;  /* 0x00000001ffa87803 */ /* 0x000fe20000000000 */
[----:B------:R-:W1:Y:S01]  /*30b0*/  LDS.128 R28, [R3+0x400] ;  /* 0x00040000031c7984 */ /* 0x000e620000000c00 */
[----:B------:R-:W-:-:S02]  /*30c0*/  ISETP.GT.AND P0, PT, R148, RZ, P0 ;  /* 0x000000ff9400720c */ /* 0x000fc40000704270 */
[C---:B------:R-:W-:Y:S01]  /*30d0*/  ISETP.GT.AND P2, PT, R149.reuse, 0x3, PT ;  /* 0x000000039500780c */ /* 0x040fe20003f44270 */
[----:B------:R-:W4:Y:S01]  /*30e0*/  LDS.128 R24, [R3+0x210] ;  /* 0x0002100003187984 */ /* 0x000f220000000c00 */
[----:B------:R-:W-:Y:S02]  /*30f0*/  P2R R70, PR, RZ, 0x1 ;  /* 0x00000001ff467803 */ /* 0x000fe40000000000 */
[C---:B------:R-:W-:Y:S01]  /*3100*/  ISETP.GT.AND P3, PT, R149.reuse, 0x5, PT ;  /* 0x000000059500780c */ /* 0x040fe20003f64270 */
[----:B------:R-:W5:Y:S01]  /*3110*/  LDS.128 R32, [R3+0x410] ;  /* 0x0004100003207984 */ /* 0x000f620000000c00 */
[----:B------:R-:W-:Y:S02]  /*3120*/  ISETP.GT.AND P5, PT, R149, 0x6, PT ;  /* 0x000000069500780c */ /* 0x000fe40003fa4270 */
[C---:B------:R-:W-:Y:S01]  /*3130*/  ISETP.GT.AND P4, PT, R148.reuse, RZ, P3 ;  /* 0x000000ff9400720c */ /* 0x040fe20001f84270 */
[----:B------:R-:W-:Y:S01]  /*3140*/  LDS.128 R84, [R162+0x600] ;  /* 0x00060000a2547984 */ /* 0x000fe20000000c00 */
[----:B------:R-:W-:-:S03]  /*3150*/  ISETP.GT.AND P6, PT, R148, RZ, P5 ;  /* 0x000000ff9400720c */ /* 0x000fc60002fc4270 */
[----:B------:R-:W3:Y:S04]  /*3160*/  LDS.128 R36, [R3+0x600] ;  /* 0x0006000003247984 */ /* 0x000ee80000000c00 */
[----:B------:R-:W0:Y:S04]  /*3170*/  LDS.128 R40, [R3+0x610] ;  /* 0x0006100003287984 */ /* 0x000e280000000c00 */
[----:B------:R-:W-:Y:S04]  /*3180*/  LDS.128 R88, [R162+0x800] ;  /* 0x00080000a2587984 */ /* 0x000fe80000000c00 */
[----:B------:R-:W0:Y:S01]  /*3190*/  LDS.128 R44, [R3+0x800] ;  /* 0x00080000032c7984 */ /* 0x000e220000000c00 */
[C---:B--2---:R-:W-:Y:S01]  /*31a0*/  FFMA R57, R76.reuse, R20, R57 ;  /* 0x000000144c397223 */ /* 0x044fe20000000039 */
[----:B------:R-:W-:-:S02]  /*31b0*/  FFMA R56, R76, R21, R56 ;  /* 0x000000154c387223 */ /* 0x000fc40000000038 */
[----:B------:R-:W2:Y:S01]  /*31c0*/  LDS.128 R48, [R3+0x810] ;  /* 0x0008100003307984 */ /* 0x000ea20000000c00 */
[C---:B------:R-:W-:Y:S01]  /*31d0*/  FFMA R65, R76.reuse, R22, R59 ;  /* 0x000000164c417223 */ /* 0x040fe2000000003b */
[----:B------:R-:W-:Y:S02]  /*31e0*/  FFMA R64, R76, R23, R58 ;  /* 0x000000174c407223 */ /* 0x000fe4000000003a */
[----:B------:R-:W-:Y:S01]  /*31f0*/  LDS.128 R92, [R162+0xa00] ;  /* 0x000a0000a25c7984 */ /* 0x000fe20000000c00 */
[C---:B-1----:R-:W-:Y:S01]  /*3200*/  FFMA R71, R80.reuse, R28, R57 ;  /* 0x0000001c50477223 */ /* 0x042fe20000000039 */
[C---:B------:R-:W-:Y:S02]  /*3210*/  FFMA R68, R80.reuse, R29, R56 ;  /* 0x0000001d50447223 */ /* 0x040fe40000000038 */
[----:B------:R-:W1:Y:S01]  /*3220*/  LDS.128 R52, [R3+0xa00] ;  /* 0x000a000003347984 */ /* 0x000e620000000c00 */
[----:B------:R-:W-:Y:S01]  /*3230*/  FFMA R65, R80, R30, R65 ;  /* 0x0000001e50417223 */ /* 0x000fe20000000041 */
[C---:B----4-:R-:W-:Y:S01]  /*3240*/  FFMA R67, R76.reuse, R24, R61 ;  /* 0x000000184c437223 */ /* 0x050fe2000000003d */
[----:B------:R-:W-:Y:S01]  /*3250*/  FFMA R66, R76, R25, R60 ;  /* 0x000000194c427223 */ /* 0x000fe2000000003c */
[----:B------:R-:W4:Y:S01]  /*3260*/  LDS.128 R56, [R3+0xa10] ;  /* 0x000a100003387984 */ /* 0x000f220000000c00 */
[C---:B------:R-:W-:Y:S01]  /*3270*/  FFMA R64, R80.reuse, R31, R64 ;  /* 0x0000001f50407223 */ /* 0x040fe20000000040 */
[C---:B-----5:R-:W-:Y:S01]  /*3280*/  FFMA R67, R80.reuse, R32, R67 ;  /* 0x0000002050437223 */ /* 0x060fe20000000043 */
[----:B------:R-:W-:Y:S01]  /*3290*/  FFMA R66, R80, R33, R66 ;  /* 0x0000002150427223 */ /* 0x000fe20000000042 */
[C---:B------:R-:W-:Y:S01]  /*32a0*/  FFMA R69, R76.reuse, R26, R63 ;  /* 0x0000001a4c457223 */ /* 0x040fe2000000003f */
[----:B------:R-:W-:Y:S01]  /*32b0*/  LDS.128 R96, [R162+0xc00] ;  /* 0x000c0000a2607984 */ /* 0x000fe20000000c00 */
[----:B------:R-:W-:-:S02]  /*32c0*/  FFMA R16, R76, R27, R16 ;  /* 0x0000001b4c107223 */ /* 0x000fc40000000010 */
[----:B------:R-:W-:Y:S01]  /*32d0*/  FFMA R69, R80, R34, R69 ;  /* 0x0000002250457223 */ /* 0x000fe20000000045 */
[----:B------:R-:W5:Y:S01]  /*32e0*/  LDS.128 R60, [R3+0xc00] ;  /* 0x000c0000033c7984 */ /* 0x000f620000000c00 */
[C---:B---3--:R-:W-:Y:S01]  /*32f0*/  FFMA R68, R84.reuse, R37, R68 ;  /* 0x0000002554447223 */ /* 0x048fe20000000044 */
[C---:B------:R-:W-:Y:S01]  /*3300*/  FFMA R65, R84.reuse, R38, R65 ;  /* 0x0000002654417223 */ /* 0x040fe20000000041 */
[C---:B------:R-:W-:Y:S01]  /*3310*/  FFMA R64, R84.reuse, R39, R64 ;  /* 0x0000002754407223 */ /* 0x040fe20000000040 */
[----:B------:R-:W-:Y:S01]  /*3320*/  LDS.128 R100, [R162+0xe00] ;  /* 0x000e0000a2647984 */ /* 0x000fe20000000c00 */
[C---:B0-----:R-:W-:Y:S01]  /*3330*/  FFMA R67, R84.reuse, R40, R67 ;  /* 0x0000002854437223 */ /* 0x041fe20000000043 */
[C---:B------:R-:W-:Y:S01]  /*3340*/  FFMA R66, R84.reuse, R41, R66 ;  /* 0x0000002954427223 */ /* 0x040fe20000000042 */
[----:B------:R-:W-:Y:S01]  /*3350*/  FFMA R71, R84, R36, R71 ;  /* 0x0000002454477223 */ /* 0x000fe20000000047 */
[----:B------:R-:W-:Y:S01]  /*3360*/  FFMA R16, R80, R35, R16 ;  /* 0x0000002350107223 */ /* 0x000fe20000000010 */
[----:B------:R-:W-:-:S03]  /*3370*/  FFMA R69, R84, R42, R69 ;  /* 0x0000002a54457223 */ /* 0x000fc60000000045 */
[----:B------:R-:W-:Y:S01]  /*3380*/  FFMA R16, R84, R43, R16 ;  /* 0x0000002b54107223 */ /* 0x000fe20000000010 */
[C---:B------:R-:W-:Y:S01]  /*3390*/  FFMA R68, R88.reuse, R45, R68 ;  /* 0x0000002d58447223 */ /* 0x040fe20000000044 */
[C---:B------:R-:W-:Y:S01]  /*33a0*/  FFMA R65, R88.reuse, R46, R65 ;  /* 0x0000002e58417223 */ /* 0x040fe20000000041 */
[C---:B------:R-:W-:Y:S01]  /*33b0*/  FFMA R64, R88.reuse, R47, R64 ;  /* 0x0000002f58407223 */ /* 0x040fe20000000040 */
[C---:B------:R-:W-:Y:S01]  /*33c0*/  FFMA R71, R88.reuse, R44, R71 ;  /* 0x0000002c58477223 */ /* 0x040fe20000000047 */
[----:B------:R-:W-:Y:S01]  /*33d0*/  P2R R84, PR, RZ, 0x4 ;  /* 0x00000004ff547803 */ /* 0x000fe20000000000 */
[C---:B--2---:R-:W-:Y:S01]  /*33e0*/  FFMA R67, R88.reuse, R48, R67 ;  /* 0x0000003058437223 */ /* 0x044fe20000000043 */
[C---:B------:R-:W-:Y:S01]  /*33f0*/  FFMA R66, R88.reuse, R49, R66 ;  /* 0x0000003158427223 */ /* 0x040fe20000000042 */
[C---:B------:R-:W-:Y:S01]  /*3400*/  FFMA R16, R88.reuse, R51, R16 ;  /* 0x0000003358107223 */ /* 0x040fe20000000010 */
[----:B------:R-:W-:Y:S01]  /*3410*/  FFMA R69, R88, R50, R69 ;  /* 0x0000003258457223 */ /* 0x000fe20000000045 */
[C---:B-1----:R-:W-:Y:S01]  /*3420*/  FFMA R73, R92.reuse, R53, R68 ;  /* 0x000000355c497223 */ /* 0x042fe20000000044 */
[C---:B------:R-:W-:Y:S01]  /*3430*/  FFMA R75, R92.reuse, R54, R65 ;  /* 0x000000365c4b7223 */ /* 0x040fe20000000041 */
[C---:B------:R-:W-:Y:S01]  /*3440*/  FFMA R68, R92.reuse, R55, R64 ;  /* 0x000000375c447223 */ /* 0x040fe20000000040 */
[C---:B------:R-:W-:Y:S01]  /*3450*/  FFMA R71, R92.reuse, R52, R71 ;  /* 0x000000345c477223 */ /* 0x040fe20000000047 */
[C---:B----4-:R-:W-:Y:S01]  /*3460*/  FFMA R165, R92.reuse, R56, R67 ;  /* 0x000000385ca57223 */ /* 0x050fe20000000043 */
[C---:B------:R-:W-:Y:S01]  /*3470*/  FFMA R169, R92.reuse, R57, R66 ;  /* 0x000000395ca97223 */ /* 0x040fe20000000042 */
[C---:B------:R-:W-:Y:S01]  /*3480*/  FFMA R173, R92.reuse, R59, R16 ;  /* 0x0000003b5cad7223 */ /* 0x040fe20000000010 */
[----:B------:R-:W0:Y:S01]  /*3490*/  LDS.128 R64, [R3+0xe00] ;  /* 0x000e000003407984 */ /* 0x000e220000000c00 */
[----:B------:R-:W-:Y:S01]  /*34a0*/  FFMA R171, R92, R58, R69 ;  /* 0x0000003a5cab7223 */ /* 0x000fe20000000045 */
[C---:B-----5:R-:W-:Y:S01]  /*34b0*/  FFMA R71, R96.reuse, R60, R71 ;  /* 0x0000003c60477223 */ /* 0x060fe20000000047 */
[C---:B------:R-:W-:Y:S01]  /*34c0*/  FFMA R73, R96.reuse, R61, R73 ;  /* 0x0000003d60497223 */ /* 0x040fe20000000049 */
[C---:B------:R-:W-:Y:S01]  /*34d0*/  FFMA R69, R96.reuse, R63, R68 ;  /* 0x0000003f60457223 */ /* 0x040fe20000000044 */
[----:B------:R-:W-:Y:S01]  /*34e0*/  FFMA R75, R96, R62, R75 ;  /* 0x0000003e604b7223 */ /* 0x000fe2000000004b */
[----:B0-----:R-:W-:Y:S01]  /*34f0*/  @P0 FFMA R179, R100, R64, R71 ;  /* 0x0000004064b30223 */ /* 0x001fe20000000047 */
[----:B------:R-:W-:-:S04]  /*3500*/  ISETP.GT.AND P0, PT, R149, 0x1, PT ;  /* 0x000000019500780c */ /* 0x000fc80003f04270 */
[----:B------:R-:W-:Y:S02]  /*3510*/  P2R R167, PR, RZ, 0x1 ;  /* 0x00000001ffa77803 */ /* 0x000fe40000000000 */
[----:B------:R-:W-:-:S04]  /*3520*/  ISETP.GT.AND P0, PT, R148, RZ, P0 ;  /* 0x000000ff9400720c */ /* 0x000fc80000704270 */
[----:B------:R-:W-:-:S09]  /*3530*/  P2R R16, PR, RZ, 0x1 ;  /* 0x00000001ff107803 */ /* 0x000fd20000000000 */
[----:B------:R-:W-:Y:S01]  /*3540*/  @P0 FFMA R174, R100, R65, R73 ;  /* 0x0000004164ae0223 */ /* 0x000fe20000000049 */
[----:B------:R-:W-:-:S04]  /*3550*/  ISETP.GT.AND P0, PT, R149, 0x2, PT ;  /* 0x000000029500780c */ /* 0x000fc80003f04270 */
[C---:B------:R-:W-:Y:S02]  /*3560*/  ISETP.GT.AND P1, PT, R148.reuse, RZ, P0 ;  /* 0x000000ff9400720c */ /* 0x040fe40000724270 */
[----:B------:R-:W-:Y:S02]  /*3570*/  P2R R88, PR, RZ, 0x1 ;  /* 0x00000001ff587803 */ /* 0x000fe40000000000 */
[----:B------:R-:W-:Y:S02]  /*3580*/  ISETP.GT.AND P0, PT, R148, RZ, P2 ;  /* 0x000000ff9400720c */ /* 0x000fe40001704270 */
[----:B------:R-:W-:Y:S02]  /*3590*/  P2R R71, PR, RZ, 0x2 ;  /* 0x00000002ff477803 */ /* 0x000fe40000000000 */
[----:B------:R-:W-:-:S04]  /*35a0*/  P2R R68, PR, RZ, 0x1 ;  /* 0x00000001ff447803 */ /* 0x000fc80000000000 */
[----:B------:R-:W-:Y:S01]  /*35b0*/  ISETP.NE.AND P2, PT, R68, RZ, PT ;  /* 0x000000ff4400720c */ /* 0x000fe20003f45270 */
[----:B------:R-:W-:Y:S01]  /*35c0*/  @P1 FFMA R177, R100, R66, R75 ;  /* 0x0000004264b11223 */ /* 0x000fe2000000004b */
[----:B------:R-:W-:Y:S01]  /*35d0*/  ISETP.GT.AND P1, PT, R149, 0x4, PT ;  /* 0x000000049500780c */ /* 0x000fe20003f24270 */
[----:B------:R-:W-:Y:S01]  /*35e0*/  LDS.128 R72, [R3+0xe10] ;  /* 0x000e100003487984 */ /* 0x000fe20000000c00 */
[----:B------:R-:W-:Y:S02]  /*35f0*/  P2R R80, PR, RZ, 0x4 ;  /* 0x00000004ff507803 */ /* 0x000fe40000000000 */
[----:B------:R-:W-:-:S07]  /*3600*/  ISETP.GT.AND P0, PT, R148, RZ, P1 ;  /* 0x000000ff9400720c */ /* 0x000fce0000f04270 */
[----:B------:R-:W-:Y:S01]  /*3610*/  @P2 FFMA R172, R100, R67, R69 ;  /* 0x0000004364ac2223 */ /* 0x000fe20000000045 */
[----:B------:R-:W-:-:S04]  /*3620*/  ISETP.NE.AND P2, PT, R71, RZ, PT ;  /* 0x000000ff4700720c */ /* 0x000fc80003f45270 */
[----:B------:R-:W-:Y:S02]  /*3630*/  P2R R76, PR, RZ, 0x4 ;  /* 0x00000004ff4c7803 */ /* 0x000fe40000000000 */
[----:B------:R-:W-:-:S04]  /*3640*/  ISETP.NE.AND P2, PT, R16, RZ, PT ;  /* 0x000000ff1000720c */ /* 0x000fc80003f45270 */
[----:B------:R-:W-:Y:S02]  /*3650*/  P2R R16, PR, RZ, 0x4 ;  /* 0x00000004ff107803 */ /* 0x000fe40000000000 */
[----:B------:R-:W-:Y:S02]  /*3660*/  ISETP.NE.AND P2, PT, R70, RZ, PT ;  /* 0x000000ff4600720c */ /* 0x000fe40003f45270 */
[----:B------:R0:W1:Y:S02]  /*3670*/  LDS.128 R68, [R3+0xc10] ;  /* 0x000c100003447984 */ /* 0x0000640000000c00 */
[----:B0-----:R-:W0:Y:S02]  /*3680*/  S2R R3, SR_CTAID.Y ;  /* 0x0000000000037919 */ /* 0x001e240000002600 */
[----:B0-----:R-:W-:Y:S01]  /*3690*/  LEA R2, R3, R2, 0x4 ;  /* 0x0000000203027211 */ /* 0x001fe200078e20ff */
[C---:B-1----:R-:W-:Y:S01]  /*36a0*/  FFMA R169, R96.reuse, R69, R169 ;  /* 0x0000004560a97223 */ /* 0x042fe200000000a9 */
[----:B------:R-:W0:Y:S01]  /*36b0*/  S2R R3, SR_CTAID.X ;  /* 0x0000000000037919 */ /* 0x000e220000002500 */
[C---:B------:R-:W-:Y:S01]  /*36c0*/  FFMA R165, R96.reuse, R68, R165 ;  /* 0x0000004460a57223 */ /* 0x040fe200000000a5 */
[----:B------:R-:W-:Y:S01]  /*36d0*/  FFMA R171, R96, R70, R171 ;  /* 0x0000004660ab7223 */ /* 0x000fe200000000ab */
[----:B------:R-:W-:Y:S01]  /*36e0*/  @P4 FFMA R170, R100, R73, R169 ;  /* 0x0000004964aa4223 */ /* 0x000fe200000000a9 */
[----:B------:R-:W-:Y:S01]  /*36f0*/  FFMA R173, R96, R71, R173 ;  /* 0x0000004760ad7223 */ /* 0x000fe200000000ad */
[C---:B------:R-:W-:Y:S01]  /*3700*/  @P0 FFMA R175, R100.reuse, R72, R165 ;  /* 0x0000004864af0223 */ /* 0x040fe200000000a5 */
[----:B------:R-:W-:Y:S01]  /*3710*/  @P6 FFMA R163, R100, R74, R171 ;  /* 0x0000004a64a36223 */ /* 0x000fe200000000ab */
[----:B0-----:R-:W-:-:S02]  /*3720*/  LEA R3, R3, R0, 0x4 ;  /* 0x0000000003037211 */ /* 0x001fc400078e20ff */
[----:B------:R-:W-:Y:S02]  /*3730*/  SHF.L.U32 R0, R2, 0x3, RZ ;  /* 0x0000000302007819 */ /* 0x000fe400000006ff */
[----:B------:R-:W-:-:S05]  /*3740*/  SHF.L.U32 R3, R3, 0x3, RZ ;  /* 0x0000000303037819 */ /* 0x000fca00000006ff */
[----:B------:R-:W-:Y:S02]  /*3750*/  IMAD R169, R0, UR4, R3 ;  /* 0x0000000400a97c24 */ /* 0x000fe4000f8e0203 */
[----:B------:R-:W-:Y:S01]  /*3760*/  FFMA R0, R17, R8, R161 ;  /* 0x0000000811007223 */ /* 0x000fe200000000a1 */
[----:B------:R-:W0:Y:S03]  /*3770*/  LDC.64 R2, c[0x0][0x390] ;  /* 0x0000e400ff027b82 */ /* 0x000e260000000a00 */
[----:B------:R-:W-:-:S04]  /*3780*/  FFMA R0, R77, R20, R0 ;  /* 0x000000144d007223 */ /* 0x000fc80000000000 */
[----:B------:R-:W-:-:S04]  /*3790*/  FFMA R0, R81, R28, R0 ;  /* 0x0000001c51007223 */ /* 0x000fc80000000000 */
[----:B------:R-:W-:-:S04]  /*37a0*/  FFMA R0, R85, R36, R0 ;  /* 0x0000002455007223 */ /* 0x000fc80000000000 */
[----:B------:R-:W-:-:S04]  /*37b0*/  FFMA R0, R89, R44, R0 ;  /* 0x0000002c59007223 */ /* 0x000fc80000000000 */
[----:B------:R-:W-:-:S04]  /*37c0*/  FFMA R0, R93, R52, R0 ;  /* 0x000000345d007223 */ /* 0x000fc80000000000 */
[----:B------:R-:W-:Y:S01]  /*37d0*/  FFMA R0, R97, R60, R0 ;  /* 0x0000003c61007223 */ /* 0x000fe20000000000 */
[C---:B0-----:R-:W-:Y:S01]  /*37e0*/  IMAD.WIDE R164, R169.reuse, 0x4, R2 ;  /* 0x00000004a9a47825 */ /* 0x041fe200078e0202 */
[----:B------:R-:W-:-:S04]  /*37f0*/  IADD3 R169, PT, PT, R169, UR4, RZ ;  /* 0x00000004a9a97c10 */ /* 0x000fc8000fffe0ff */
[----:B------:R-:W-:Y:S01]  /*3800*/  @P4 STG.E desc[UR12][R164.64+0x14], R170 ;  /* 0x000014aaa4004986 */ /* 0x000fe2000c10190c */
[----:B------:R-:W-:-:S03]  /*3810*/  ISETP.GT.AND P4, PT, R149, 0x7, PT ;  /* 0x000000079500780c */ /* 0x000fc60003f84270 */
[----:B------:R-:W-:Y:S01]  /*3820*/  @P2 STG.E desc[UR12][R164.64], R179 ;  /* 0x000000b3a4002986 */ /* 0x000fe2000c10190c */
[----:B------:R-:W-:-:S03]  /*3830*/  ISETP.NE.AND P2, PT, R16, RZ, PT ;  /* 0x000000ff1000720c */ /* 0x000fc60003f45270 */
[----:B------:R-:W-:Y:S01]  /*3840*/  @P6 STG.E desc[UR12][R164.64+0x18], R163 ;  /* 0x000018a3a4006986 */ /* 0x000fe2000c10190c */
[----:B------:R-:W-:-:S03]  /*3850*/  ISETP.GT.AND P6, PT, R148, RZ, P4 ;  /* 0x000000ff9400720c */ /* 0x000fc600027c4270 */
[----:B------:R-:W-:Y:S01]  /*3860*/  @P0 STG.E desc[UR12][R164.64+0x10], R175 ;  /* 0x000010afa4000986 */ /* 0x000fe2000c10190c */
[----:B------:R-:W-:-:S05]  /*3870*/  ISETP.NE.AND P0, PT, R88, RZ, PT ;  /* 0x000000ff5800720c */ /* 0x000fca0003f05270 */
[----:B------:R-:W-:Y:S01]  /*3880*/  @P2 STG.E desc[UR12][R164.64+0x4], R174 ;  /* 0x000004aea4002986 */ /* 0x000fe2000c10190c */
[----:B------:R-:W-:-:S03]  /*3890*/  ISETP.NE.AND P2, PT, R76, RZ, PT ;  /* 0x000000ff4c00720c */ /* 0x000fc60003f45270 */
[----:B------:R-:W-:-:S05]  /*38a0*/  @P6 FFMA R166, R100, R75, R173 ;  /* 0x0000004b64a66223 */ /* 0x000fca00000000ad */
[----:B------:R-:W-:Y:S01]  /*38b0*/  @P6 STG.E desc[UR12][R164.64+0x1c], R166 ;  /* 0x00001ca6a4006986 */ /* 0x000fe2000c10190c */
[----:B------:R-:W-:-:S04]  /*38c0*/  ISETP.NE.AND P6, PT, R168, RZ, PT ;  /* 0x000000ffa800720c */ /* 0x000fc80003fc5270 */
[----:B------:R-:W-:Y:S01]  /*38d0*/  ISETP.GT.AND P6, PT, R148, 0x1, P6 ;  /* 0x000000019400780c */ /* 0x000fe200037c4270 */
[----:B------:R-:W-:Y:S01]  /*38e0*/  @P2 STG.E desc[UR12][R164.64+0x8], R177 ;  /* 0x000008b1a4002986 */ /* 0x000fe2000c10190c */
[----:B------:R-:W-:-:S11]  /*38f0*/  ISETP.NE.AND P2, PT, R80, RZ, PT ;  /* 0x000000ff5000720c */ /* 0x000fd60003f45270 */
[----:B------:R-:W-:Y:S01]  /*3900*/  @P6 FFMA R161, R101, R64, R0 ;  /* 0x0000004065a16223 */ /* 0x000fe20000000000 */
[----:B------:R-:W-:Y:S01]  /*3910*/  FFMA R0, R17, R9, R158 ;  /* 0x0000000911007223 */ /* 0x000fe2000000009e */
[----:B------:R0:W-:Y:S01]  /*3920*/  @P2 STG.E desc[UR12][R164.64+0xc], R172 ;  /* 0x00000caca4002986 */ /* 0x0001e2000c10190c */
[----:B------:R-:W-:Y:S02]  /*3930*/  ISETP.NE.AND P2, PT, R84, RZ, PT ;  /* 0x000000ff5400720c */ /* 0x000fe40003f45270 */
[----:B------:R-:W-:-:S04]  /*3940*/  FFMA R0, R77, R21, R0 ;  /* 0x000000154d007223 */ /* 0x000fc80000000000 */
[----:B------:R-:W-:-:S04]  /*3950*/  FFMA R0, R81, R29, R0 ;  /* 0x0000001d51007223 */ /* 0x000fc80000000000 */
[----:B------:R-:W-:Y:S01]  /*3960*/  FFMA R0, R85, R37, R0 ;  /* 0x0000002555007223 */ /* 0x000fe20000000000 */
[C---:B0-----:R-:W-:Y:S01]  /*3970*/  IMAD.WIDE R164, R169.reuse, 0x4, R2 ;  /* 0x00000004a9a47825 */ /* 0x041fe200078e0202 */
[----:B------:R-:W-:-:S03]  /*3980*/  IADD3 R169, PT, PT, R169, UR4, RZ ;  /* 0x00000004a9a97c10 */ /* 0x000fc6000fffe0ff */
[----:B------:R-:W-:Y:S01]  /*3990*/  FFMA R0, R89, R45, R0 ;  /* 0x0000002d59007223 */ /* 0x000fe20000000000 */
[----:B------:R-:W-:Y:S01]  /*39a0*/  @P6 STG.E desc[UR12][R164.64], R161 ;  /* 0x000000a1a4006986 */ /* 0x000fe2000c10190c */
[----:B------:R-:W-:Y:S02]  /*39b0*/  ISETP.NE.AND P6, PT, R167, RZ, PT ;  /* 0x000000ffa700720c */ /* 0x000fe40003fc5270 */
[----:B------:R-:W-:Y:S02]  /*39c0*/  FFMA R0, R93, R53, R0 ;  /* 0x000000355d007223 */ /* 0x000fe40000000000 */
[----:B------:R-:W-:Y:S02]  /*39d0*/  ISETP.GT.AND P6, PT, R148, 0x1, P6 ;  /* 0x000000019400780c */ /* 0x000fe400037c4270 */
[----:B------:R-:W-:-:S11]  /*39e0*/  FFMA R0, R97, R61, R0 ;  /* 0x0000003d61007223 */ /* 0x000fd60000000000 */
[----:B------:R-:W-:Y:S01]  /*39f0*/  @P6 FFMA R158, R101, R65, R0 ;  /* 0x00000041659e6223 */ /* 0x000fe20000000000 */
[----:B------:R-:W-:-:S04]  /*3a00*/  FFMA R0, R17, R10, R157 ;  /* 0x0000000a11007223 */ /* 0x000fc8000000009d */
[----:B------:R-:W-:Y:S01]  /*3a10*/  FFMA R0, R77, R22, R0 ;  /* 0x000000164d007223 */ /* 0x000fe20000000000 */
[----:B------:R-:W-:Y:S01]  /*3a20*/  @P6 STG.E desc[UR12][R164.64+0x4], R158 ;  /* 0x0000049ea4006986 */ /* 0x000fe2000c10190c */
[----:B------:R-:W-:Y:S02]  /*3a30*/  ISETP.GT.AND P6, PT, R148, 0x1, P0 ;  /* 0x000000019400780c */ /* 0x000fe400007c4270 */
[----:B------:R-:W-:-:S04]  /*3a40*/  FFMA R0, R81, R30, R0 ;  /* 0x0000001e51007223 */ /* 0x000fc80000000000 */
[----:B------:R-:W-:-:S04]  /*3a50*/  FFMA R0, R85, R38, R0 ;  /* 0x0000002655007223 */ /* 0x000fc80000000000 */
[----:B------:R-:W-:-:S04]  /*3a60*/  FFMA R0, R89, R46, R0 ;  /* 0x0000002e59007223 */ /* 0x000fc80000000000 */
[----:B------:R-:W-:-:S04]  /*3a70*/  FFMA R0, R93, R54, R0 ;  /* 0x000000365d007223 */ /* 0x000fc80000000000 */
[----:B------:R-:W-:-:S04]  /*3a80*/  FFMA R0, R97, R62, R0 ;  /* 0x0000003e61007223 */ /* 0x000fc80000000000 */
        /* <DEDUP_REMOVED lines=41> */
[----:B------:R-:W-:Y:S01]  /*3d20*/  FFMA R0, R17, R15, R160 ;  /* 0x0000000f11007223 */ /* 0x000fe200000000a0 */
[----:B------:R-:W-:-:S03]  /*3d30*/  FFMA R17, R18, R8, R159 ;  /* 0x0000000812117223 */ /* 0x000fc6000000009f */
[----:B------:R-:W-:Y:S01]  /*3d40*/  FFMA R0, R77, R27, R0 ;  /* 0x0000001b4d007223 */ /* 0x000fe20000000000 */
[----:B------:R-:W-:Y:S01]  /*3d50*/  @P6 STG.E desc[UR12][R164.64+0x18], R153 ;  /* 0x00001899a4006986 */ /* 0x000fe2000c10190c */
[----:B------:R-:W-:Y:S01]  /*3d60*/  ISETP.GT.AND P6, PT, R148, 0x1, P4 ;  /* 0x000000019400780c */ /* 0x000fe200027c4270 */
[----:B------:R-:W-:Y:S01]  /*3d70*/  FFMA R17, R78, R20, R17 ;  /* 0x000000144e117223 */ /* 0x000fe20000000011 */
[----:B------:R-:W-:Y:S01]  /*3d80*/  FFMA R0, R81, R35, R0 ;  /* 0x0000002351007223 */ /* 0x000fe20000000000 */
[----:B------:R-:W-:Y:S02]  /*3d90*/  FFMA R77, R18, R9, R152 ;  /* 0x00000009124d7223 */ /* 0x000fe40000000098 */
[----:B------:R-:W-:Y:S01]  /*3da0*/  FFMA R17, R82, R28, R17 ;  /* 0x0000001c52117223 */ /* 0x000fe20000000011 */
[----:B------:R-:W-:Y:S01]  /*3db0*/  FFMA R0, R85, R43, R0 ;  /* 0x0000002b55007223 */ /* 0x000fe20000000000 */
[----:B------:R-:W-:Y:S02]  /*3dc0*/  FFMA R77, R78, R21, R77 ;  /* 0x000000154e4d7223 */ /* 0x000fe4000000004d */
[----:B------:R-:W-:Y:S01]  /*3dd0*/  FFMA R17, R86, R36, R17 ;  /* 0x0000002456117223 */ /* 0x000fe20000000011 */
[----:B------:R-:W-:Y:S01]  /*3de0*/  FFMA R0, R89, R51, R0 ;  /* 0x0000003359007223 */ /* 0x000fe20000000000 */
[----:B------:R-:W-:-:S02]  /*3df0*/  FFMA R77, R82, R29, R77 ;  /* 0x0000001d524d7223 */ /* 0x000fc4000000004d */
[----:B------:R-:W-:Y:S01]  /*3e00*/  FFMA R17, R90, R44, R17 ;  /* 0x0000002c5a117223 */ /* 0x000fe20000000011 */
[----:B------:R-:W-:Y:S01]  /*3e10*/  FFMA R0, R93, R59, R0 ;  /* 0x0000003b5d007223 */ /* 0x000fe20000000000 */
[----:B------:R-:W-:Y:S02]  /*3e20*/  FFMA R77, R86, R37, R77 ;  /* 0x00000025564d7223 */ /* 0x000fe4000000004d */
[----:B------:R-:W-:Y:S01]  /*3e30*/  FFMA R17, R94, R52, R17 ;  /* 0x000000345e117223 */ /* 0x000fe20000000011 */
[----:B------:R-:W-:Y:S01]  /*3e40*/  FFMA R0, R97, R71, R0 ;  /* 0x0000004761007223 */ /* 0x000fe20000000000 */
[----:B------:R-:W-:Y:S02]  /*3e50*/  FFMA R77, R90, R45, R77 ;  /* 0x0000002d5a4d7223 */ /* 0x000fe4000000004d */
[----:B------:R-:W-:Y:S01]  /*3e60*/  FFMA R17, R98, R60, R17 ;  /* 0x0000003c62117223 */ /* 0x000fe20000000011 */
[----:B------:R-:W-:Y:S01]  /*3e70*/  @P6 FFMA R160, R101, R75, R0 ;  /* 0x0000004b65a06223 */ /* 0x000fe20000000000 */
[----:B------:R-:W-:Y:S01]  /*3e80*/  FFMA R77, R94, R53, R77 ;  /* 0x000000355e4d7223 */ /* 0x000fe2000000004d */
[----:B------:R-:W-:-:S03]  /*3e90*/  FFMA R0, R19, R8, R147 ;  /* 0x0000000813007223 */ /* 0x000fc60000000093 */
[----:B------:R-:W-:Y:S01]  /*3ea0*/  @P6 STG.E desc[UR12][R164.64+0x1c], R160 ;  /* 0x00001ca0a4006986 */ /* 0x000fe2000c10190c */
[----:B------:R-:W-:Y:S01]  /*3eb0*/  ISETP.NE.AND P6, PT, R168, RZ, PT ;  /* 0x000000ffa800720c */ /* 0x000fe20003fc5270 */
[----:B------:R-:W-:Y:S01]  /*3ec0*/  FFMA R77, R98, R61, R77 ;  /* 0x0000003d624d7223 */ /* 0x000fe2000000004d */
[----:B------:R-:W-:Y:S02]  /*3ed0*/  FFMA R0, R79, R20, R0 ;  /* 0x000000144f007223 */ /* 0x000fe40000000000 */
[----:B------:R-:W-:Y:S02]  /*3ee0*/  ISETP.GT.AND P6, PT, R148, 0x2, P6 ;  /* 0x000000029400780c */ /* 0x000fe400037c4270 */
[----:B------:R-:W-:-:S04]  /*3ef0*/  FFMA R0, R83, R28, R0 ;  /* 0x0000001c53007223 */ /* 0x000fc80000000000 */
[----:B------:R-:W-:-:S04]  /*3f00*/  FFMA R0, R87, R36, R0 ;  /* 0x0000002457007223 */ /* 0x000fc80000000000 */
[----:B------:R-:W-:-:S03]  /*3f10*/  FFMA R0, R91, R44, R0 ;  /* 0x0000002c5b007223 */ /* 0x000fc60000000000 */
[----:B------:R-:W-:Y:S01]  /*3f20*/  @P6 FFMA R159, R102, R64, R17 ;  /* 0x00000040669f6223 */ /* 0x000fe20000000011 */
[----:B------:R-:W-:-:S04]  /*3f30*/  IMAD.WIDE R16, R169, 0x4, R2 ;  /* 0x00000004a9107825 */ /* 0x000fc800078e0202 */
[----:B------:R-:W-:Y:S01]  /*3f40*/  FFMA R0, R95, R52, R0 ;  /* 0x000000345f007223 */ /* 0x000fe20000000000 */
[----:B------:R-:W-:Y:S01]  /*3f50*/  IADD3 R169, PT, PT, R169, UR4, RZ ;  /* 0x00000004a9a97c10 */ /* 0x000fe2000fffe0ff */
[----:B------:R-:W-:Y:S01]  /*3f60*/  @P6 STG.E desc[UR12][R16.64], R159 ;  /* 0x0000009f10006986 */ /* 0x000fe2000c10190c */
[----:B------:R-:W-:Y:S01]  /*3f70*/  ISETP.NE.AND P6, PT, R167, RZ, PT ;  /* 0x000000ffa700720c */ /* 0x000fe20003fc5270 */
[----:B------:R-:W-:Y:S02]  /*3f80*/  FFMA R0, R99, R60, R0 ;  /* 0x0000003c63007223 */ /* 0x000fe40000000000 */
[C---:B------:R-:W-:Y:S01]  /*3f90*/  IMAD.WIDE R100, R169.reuse, 0x4, R2 ;  /* 0x00000004a9647825 */ /* 0x040fe200078e0202 */
[----:B------:R-:W-:Y:S02]  /*3fa0*/  IADD3 R169, PT, PT, R169, UR4, RZ ;  /* 0x00000004a9a97c10 */ /* 0x000fe4000fffe0ff */
[----:B------:R-:W-:-:S13]  /*3fb0*/  ISETP.GT.AND P6, PT, R148, 0x2, P6 ;  /* 0x000000029400780c */ /* 0x000fda00037c4270 */
        /* <DEDUP_REMOVED lines=60> */
[----:B------:R-:W-:-:S05]  /*4380*/  @P6 FFMA R146, R102, R75, R77 ;  /* 0x0000004b66926223 */ /* 0x000fca000000004d */
[----:B------:R-:W-:Y:S01]  /*4390*/  @P6 STG.E desc[UR12][R16.64+0x1c], R146 ;  /* 0x00001c9210006986 */ /* 0x000fe2000c10190c */
[----:B------:R-:W-:-:S04]  /*43a0*/  ISETP.NE.AND P6, PT, R168, RZ, PT ;  /* 0x000000ffa800720c */ /* 0x000fc80003fc5270 */
[----:B------:R-:W-:-:S13]  /*43b0*/  ISETP.GT.AND P6, PT, R148, 0x3, P6 ;  /* 0x000000039400780c */ /* 0x000fda00037c4270 */
[----:B------:R-:W-:Y:S01]  /*43c0*/  @P6 FFMA R147, R103, R64, R0 ;  /* 0x0000004067936223 */ /* 0x000fe20000000000 */
[----:B------:R-:W-:-:S04]  /*43d0*/  FFMA R0, R19, R9, R140 ;  /* 0x0000000913007223 */ /* 0x000fc8000000008c */
[----:B------:R-:W-:Y:S01]  /*43e0*/  FFMA R0, R79, R21, R0 ;  /* 0x000000154f007223 */ /* 0x000fe20000000000 */
[----:B------:R-:W-:Y:S01]  /*43f0*/  @P6 STG.E desc[UR12][R100.64], R147 ;  /* 0x0000009364006986 */ /* 0x000fe2000c10190c */
[----:B------:R-:W-:Y:S02]  /*4400*/  ISETP.NE.AND P6, PT, R167, RZ, PT ;  /* 0x000000ffa700720c */ /* 0x000fe40003fc5270 */
[----:B------:R-:W-:Y:S02]  /*4410*/  FFMA R0, R83, R29, R0 ;  /* 0x0000001d53007223 */ /* 0x000fe40000000000 */
[----:B------:R-:W-:Y:S02]  /*4420*/  ISETP.GT.AND P6, PT, R148, 0x3, P6 ;  /* 0x000000039400780c */ /* 0x000fe400037c4270 */
        /* <DEDUP_REMOVED lines=55> */
[----:B------:R-:W-:Y:S02]  /*47a0*/  FFMA R0, R19, R15, R142 ;  /* 0x0000000f13007223 */ /* 0x000fe4000000008e */
[----:B------:R-:W0:Y:S02]  /*47b0*/  LDS.128 R16, [R162+0x210] ;  /* 0x00021000a2107984 */ /* 0x000e240000000c00 */
[----:B------:R-:W-:Y:S02]  /*47c0*/  FFMA R0, R79, R27, R0 ;  /* 0x0000001b4f007223 */ /* 0x000fe40000000000 */
[----:B------:R-:W1:Y:S02]  /*47d0*/  LDS.128 R76, [R162+0x410] ;  /* 0x00041000a24c7984 */ /* 0x000e640000000c00 */
[----:B------:R-:W-:Y:S02]  /*47e0*/  FFMA R0, R83, R35, R0 ;  /* 0x0000002353007223 */ /* 0x000fe40000000000 */
[----:B------:R-:W2:Y:S02]  /*47f0*/  LDS.128 R80, [R162+0x610] ;  /* 0x00061000a2507984 */ /* 0x000ea40000000c00 */
[----:B------:R-:W-:-:S02]  /*4800*/  FFMA R0, R87, R43, R0 ;  /* 0x0000002b57007223 */ /* 0x000fc40000000000 */
[----:B------:R-:W3:Y:S02]  /*4810*/  LDS.128 R84, [R162+0x810] ;  /* 0x00081000a2547984 */ /* 0x000ee40000000c00 */
[----:B------:R-:W-:Y:S02]  /*4820*/  FFMA R0, R91, R51, R0 ;  /* 0x000000335b007223 */ /* 0x000fe40000000000 */
[----:B------:R-:W4:Y:S02]  /*4830*/  LDS.128 R88, [R162+0xa10] ;  /* 0x000a1000a2587984 */ /* 0x000f240000000c00 */
[----:B------:R-:W-:Y:S02]  /*4840*/  FFMA R0, R95, R59, R0 ;  /* 0x0000003b5f007223 */ /* 0x000fe40000000000 */
[----:B------:R-:W5:Y:S02]  /*4850*/  LDS.128 R92, [R162+0xc10] ;  /* 0x000c1000a25c7984 */ /* 0x000f640000000c00 */
[----:B------:R-:W-:-:S02]  /*4860*/  FFMA R0, R99, R71, R0 ;  /* 0x0000004763007223 */ /* 0x000fc40000000000 */
[----:B------:R-:W-:Y:S01]  /*4870*/  @P6 STG.E desc[UR12][R100.64+0x18], R137 ;  /* 0x0000188964006986 */ /* 0x000fe2000c10190c */
[----:B------:R-:W-:-:S03]  /*4880*/  ISETP.GT.AND P6, PT, R148, 0x3, P4 ;  /* 0x000000039400780c */ /* 0x000fc600027c4270 */
[----:B------:R-:W5:Y:S10]  /*4890*/  LDS.128 R96, [R162+0xe10] ;  /* 0x000e1000a2607984 */ /* 0x000f740000000c00 */
[----:B------:R-:W-:Y:S01]  /*48a0*/  @P6 FFMA R142, R103, R75, R0 ;  /* 0x0000004b678e6223 */ /* 0x000fe20000000000 */
[-C--:B------:R-:W-:Y:S01]  /*48b0*/  FFMA R103, R4, R8.reuse, R135 ;  /* 0x0000000804677223 */ /* 0x080fe20000000087 */
[----:B------:R-:W-:-:S03]  /*48c0*/  FFMA R0, R5, R8, R127 ;  /* 0x0000000805007223 */ /* 0x000fc6000000007f */
[-C--:B0-----:R-:W-:Y:S01]  /*48d0*/  FFMA R103, R16, R20.reuse, R103 ;  /* 0x0000001410677223 */ /* 0x081fe20000000067 */
[----:B------:R0:W-:Y:S01]  /*48e0*/  @P6 STG.E desc[UR12][R100.64+0x1c], R142 ;  /* 0x00001c8e64006986 */ /* 0x0001e2000c10190c */
[----:B------:R-:W-:Y:S01]  /*48f0*/  ISETP.NE.AND P6, PT, R168, RZ, PT ;  /* 0x000000ffa800720c */ /* 0x000fe20003fc5270 */
[----:B------:R-:W-:Y:S01]  /*4900*/  FFMA R0, R17, R20, R0 ;  /* 0x0000001411007223 */ /* 0x000fe20000000000 */
[-C--:B-1----:R-:W-:Y:S02]  /*4910*/  FFMA R103, R76, R28.reuse, R103 ;  /* 0x0000001c4c677223 */ /* 0x082fe40000000067 */
[----:B------:R-:W-:Y:S01]  /*4920*/  ISETP.GT.AND P6, PT, R148, 0x4, P6 ;  /* 0x000000049400780c */ /* 0x000fe200037c4270 */
[----:B------:R-:W-:Y:S01]  /*4930*/  FFMA R0, R77, R28, R0 ;  /* 0x0000001c4d007223 */ /* 0x000fe20000000000 */
[----:B--2---:R-:W-:-:S03]  /*4940*/  FFMA R103, R80, R36, R103 ;  /* 0x0000002450677223 */ /* 0x004fc60000000067 */
[----:B------:R-:W-:Y:S01]  /*4950*/  FFMA R0, R81, R36, R0 ;  /* 0x0000002451007223 */ /* 0x000fe20000000000 */
[----:B---3--:R-:W-:Y:S01]  /*4960*/  FFMA R103, R84, R44, R103 ;  /* 0x0000002c54677223 */ /* 0x008fe20000000067 */
[C---:B0-----:R-:W-:Y:S01]  /*4970*/  IMAD.WIDE R100, R169.reuse, 0x4, R2 ;  /* 0x00000004a9647825 */ /* 0x041fe200078e0202 */
[----:B------:R-:W-:-:S03]  /*4980*/  IADD3 R169, PT, PT, R169, UR4, RZ ;  /* 0x00000004a9a97c10 */ /* 0x000fc6000fffe0ff */
[----:B------:R-:W-:Y:S01]  /*4990*/  FFMA R0, R85, R44, R0 ;  /* 0x0000002c55007223 */ /* 0x000fe20000000000 */
[----:B----4-:R-:W-:-:S03]  /*49a0*/  FFMA R103, R88, R52, R103 ;  /* 0x0000003458677223 */ /* 0x010fc60000000067 */
[----:B------:R-:W-:Y:S01]  /*49b0*/  FFMA R0, R89, R52, R0 ;  /* 0x0000003459007223 */ /* 0x000fe20000000000 */
[----:B-----5:R-:W-:-:S03]  /*49c0*/  FFMA R103, R92, R60, R103 ;  /* 0x0000003c5c677223 */ /* 0x020fc60000000067 */
[----:B------:R-:W-:Y:S01]  /*49d0*/  FFMA R0, R93, R60, R0 ;  /* 0x0000003c5d007223 */ /* 0x000fe20000000000 */
        /* <DEDUP_REMOVED lines=72> */
[----:B------:R0:W-:Y:S01]  /*4e60*/  @P6 STG.E desc[UR12][R100.64+0x1c], R130 ;  /* 0x00001c8264006986 */ /* 0x0001e2000c10190c */
[----:B------:R-:W-:-:S04]  /*4e70*/  ISETP.NE.AND P6, PT, R168, RZ, PT ;  /* 0x000000ffa800720c */ /* 0x000fc80003fc5270 */
[----:B------:R-:W-:Y:S01]  /*4e80*/  ISETP.GT.AND P6, PT, R148, 0x5, P6 ;  /* 0x000000059400780c */ /* 0x000fe200037c4270 */
[C---:B0-----:R-:W-:Y:S01]  /*4e90*/  IMAD.WIDE R100, R169.reuse, 0x4, R2 ;  /* 0x00000004a9647825 */ /* 0x041fe200078e0202 */
[----:B------:R-:W-:-:S11]  /*4ea0*/  IADD3 R169, PT, PT, R169, UR4, RZ ;  /* 0x00000004a9a97c10 */ /* 0x000fd6000fffe0ff */
        /* <DEDUP_REMOVED lines=63> */
[-C--:B------:R-:W-:Y:S01]  /*52a0*/  FFMA R5, R6, R8.reuse, R117 ;  /* 0x0000000806057223 */ /* 0x080fe20000000075 */
[----:B------:R-:W-:Y:S02]  /*52b0*/  FFMA R8, R7, R8, R115 ;  /* 0x0000000807087223 */ /* 0x000fe40000000073 */
[----:B------:R-:W-:Y:S01]  /*52c0*/  FFMA R0, R17, R27, R0 ;  /* 0x0000001b11007223 */ /* 0x000fe20000000000 */
[----:B------:R-:W-:Y:S01]  /*52d0*/  @P6 STG.E desc[UR12][R100.64+0x18], R119 ;  /* 0x0000187764006986 */ /* 0x000fe2000c10190c */
[----:B------:R-:W-:Y:S01]  /*52e0*/  ISETP.GT.AND P6, PT, R148, 0x5, P4 ;  /* 0x000000059400780c */ /* 0x000fe200027c4270 */
[-C--:B------:R-:W-:Y:S01]  /*52f0*/  FFMA R5, R18, R20.reuse, R5 ;  /* 0x0000001412057223 */ /* 0x080fe20000000005 */
[----:B------:R-:W-:Y:S01]  /*5300*/  FFMA R0, R77, R35, R0 ;  /* 0x000000234d007223 */ /* 0x000fe20000000000 */
[----:B------:R-:W-:Y:S01]  /*5310*/  FFMA R17, R6, R9, R108 ;  /* 0x0000000906117223 */ /* 0x000fe2000000006c */
[----:B------:R-:W-:Y:S01]  /*5320*/  FFMA R8, R19, R20, R8 ;  /* 0x0000001413087223 */ /* 0x000fe20000000008 */
        /* <DEDUP_REMOVED lines=16> */
[----:B------:R-:W-:Y:S01]  /*5430*/  FFMA R5, R94, R60, R5 ;  /* 0x0000003c5e057223 */ /* 0x000fe20000000005 */
[----:B------:R-:W-:Y:S01]  /*5440*/  @P6 FFMA R114, R97, R75, R0 ;  /* 0x0000004b61726223 */ /* 0x000fe20000000000 */
[----:B------:R-:W-:Y:S01]  /*5450*/  FFMA R17, R90, R53, R17 ;  /* 0x000000355a117223 */ /* 0x000fe20000000011 */
[C---:B------:R-:W-:Y:S01]  /*5460*/  FFMA R0, R7.reuse, R9, R110 ;  /* 0x0000000907007223 */ /* 0x040fe2000000006e */
[----:B------:R-:W-:Y:S01]  /*5470*/  FFMA R9, R7, R12, R123 ;  /* 0x0000000c07097223 */ /* 0x000fe2000000007b */
[----:B------:R-:W-:Y:S01]  /*5480*/  FFMA R8, R95, R60, R8 ;  /* 0x0000003c5f087223 */ /* 0x000fe20000000008 */
[----:B------:R-:W-:Y:S01]  /*5490*/  @P6 STG.E desc[UR12][R100.64+0x1c], R114 ;  /* 0x00001c7264006986 */ /* 0x000fe2000c10190c */
[----:B------:R-:W-:Y:S01]  /*54a0*/  ISETP.NE.AND P6, PT, R168, RZ, PT ;  /* 0x000000ffa800720c */ /* 0x000fe20003fc5270 */
[----:B------:R-:W-:Y:S01]  /*54b0*/  FFMA R17, R94, R61, R17 ;  /* 0x0000003d5e117223 */ /* 0x000fe20000000011 */
[C---:B------:R-:W-:Y:S01]  /*54c0*/  FFMA R0, R19.reuse, R21, R0 ;  /* 0x0000001513007223 */ /* 0x040fe20000000000 */
[----:B------:R-:W-:Y:S01]  /*54d0*/  FFMA R9, R19, R24, R9 ;  /* 0x0000001813097223 */ /* 0x000fe20000000009 */
[----:B------:R-:W-:-:S02]  /*54e0*/  ISETP.GT.AND P6, PT, R148, 0x6, P6 ;  /* 0x000000069400780c */ /* 0x000fc400037c4270 */
[C---:B------:R-:W-:Y:S01]  /*54f0*/  FFMA R0, R79.reuse, R29, R0 ;  /* 0x0000001d4f007223 */ /* 0x040fe20000000000 */
[----:B------:R-:W-:-:S03]  /*5500*/  FFMA R9, R79, R32, R9 ;  /* 0x000000204f097223 */ /* 0x000fc60000000009 */
[C---:B------:R-:W-:Y:S01]  /*5510*/  FFMA R0, R83.reuse, R37, R0 ;  /* 0x0000002553007223 */ /* 0x040fe20000000000 */
[----:B------:R-:W-:-:S03]  /*5520*/  FFMA R9, R83, R40, R9 ;  /* 0x0000002853097223 */ /* 0x000fc60000000009 */
[C---:B------:R-:W-:Y:S01]  /*5530*/  FFMA R0, R87.reuse, R45, R0 ;  /* 0x0000002d57007223 */ /* 0x040fe20000000000 */
[----:B------:R-:W-:Y:S02]  /*5540*/  FFMA R9, R87, R48, R9 ;  /* 0x0000003057097223 */ /* 0x000fe40000000009 */
[----:B------:R-:W-:Y:S01]  /*5550*/  @P6 FFMA R117, R98, R64, R5 ;  /* 0x0000004062756223 */ /* 0x000fe20000000005 */
[C---:B------:R-:W-:Y:S01]  /*5560*/  IMAD.WIDE R4, R169.reuse, 0x4, R2 ;  /* 0x00000004a9047825 */ /* 0x040fe200078e0202 */
[----:B------:R-:W-:-:S03]  /*5570*/  IADD3 R169, PT, PT, R169, UR4, RZ ;  /* 0x00000004a9a97c10 */ /* 0x000fc6000fffe0ff */
[C---:B------:R-:W-:Y:S01]  /*5580*/  FFMA R0, R91.reuse, R53, R0 ;  /* 0x000000355b007223 */ /* 0x040fe20000000000 */
[----:B------:R-:W-:Y:S01]  /*5590*/  FFMA R9, R91, R56, R9 ;  /* 0x000000385b097223 */ /* 0x000fe20000000009 */
[----:B------:R-:W-:Y:S01]  /*55a0*/  @P6 STG.E desc[UR12][R4.64], R117 ;  /* 0x0000007504006986 */ /* 0x000fe2000c10190c */
[----:B------:R-:W-:Y:S01]  /*55b0*/  ISETP.NE.AND P6, PT, R167, RZ, PT ;  /* 0x000000ffa700720c */ /* 0x000fe20003fc5270 */
[----:B------:R-:W-:-:S04]  /*55c0*/  IMAD.WIDE R2, R169, 0x4, R2 ;  /* 0x00000004a9027825 */ /* 0x000fc800078e0202 */
[C---:B------:R-:W-:Y:S01]  /*55d0*/  FFMA R0, R95.reuse, R61, R0 ;  /* 0x0000003d5f007223 */ /* 0x040fe20000000000 */
[----:B------:R-:W-:Y:S01]  /*55e0*/  FFMA R9, R95, R68, R9 ;  /* 0x000000445f097223 */ /* 0x000fe20000000009 */
[----:B------:R-:W-:-:S13]  /*55f0*/  ISETP.GT.AND P6, PT, R148, 0x6, P6 ;  /* 0x000000069400780c */ /* 0x000fda00037c4270 */
[----:B------:R-:W-:Y:S01]  /*5600*/  @P6 FFMA R108, R98, R65, R17 ;  /* 0x00000041626c6223 */ /* 0x000fe20000000011 */
[----:B------:R-:W-:-:S04]  /*5610*/  FFMA R17, R6, R10, R109 ;  /* 0x0000000a06117223 */ /* 0x000fc8000000006d */
[----:B------:R-:W-:Y:S01]  /*5620*/  FFMA R17, R18, R22, R17 ;  /* 0x0000001612117223 */ /* 0x000fe20000000011 */
[----:B------:R-:W-:Y:S01]  /*5630*/  @P6 STG.E desc[UR12][R4.64+0x4], R108 ;  /* 0x0000046c04006986 */ /* 0x000fe2000c10190c */
[----:B------:R-:W-:Y:S02]  /*5640*/  ISETP.GT.AND P6, PT, R148, 0x6, P0 ;  /* 0x000000069400780c */ /* 0x000fe400007c4270 */
[----:B------:R-:W-:Y:S01]  /*5650*/  FFMA R17, R78, R30, R17 ;  /* 0x0000001e4e117223 */ /* 0x000fe20000000011 */
[----:B------:R-:W-:-:S03]  /*5660*/  ISETP.GT.AND P0, PT, R148, 0x7, P0 ;  /* 0x000000079400780c */ /* 0x000fc60000704270 */
        /* <DEDUP_REMOVED lines=24> */
[----:B------:R-:W-:Y:S02]  /*57f0*/  FFMA R17, R90, R56, R17 ;  /* 0x000000385a117223 */ /* 0x000fe40000000011 */
[----:B------:R-:W-:Y:S02]  /*5800*/  @P1 FFMA R123, R99, R72, R9 ;  /* 0x00000048637b1223 */ /* 0x000fe40000000009 */
        /* <DEDUP_REMOVED lines=31> */
[----:B------:R-:W-:Y:S02]  /*5a00*/  ISETP.GT.AND P4, PT, R148, 0x7, P4 ;  /* 0x000000079400780c */ /* 0x000fe40002784270 */
[----:B------:R-:W-:Y:S01]  /*5a10*/  FFMA R6, R79, R33, R6 ;  /* 0x000000214f067223 */ /* 0x000fe20000000006 */
[----:B------:R-:W-:-:S03]  /*5a20*/  FFMA R17, R82, R43, R17 ;  /* 0x0000002b52117223 */ /* 0x000fc60000000011 */
[----:B------:R-:W-:Y:S01]  /*5a30*/  FFMA R6, R83, R41, R6 ;  /* 0x0000002953067223 */ /* 0x000fe20000000006 */
[----:B------:R-:W-:-:S03]  /*5a40*/  FFMA R17, R86, R51, R17 ;  /* 0x0000003356117223 */ /* 0x000fc60000000011 */
[----:B------:R-:W-:Y:S01]  /*5a50*/  FFMA R6, R87, R49, R6 ;  /* 0x0000003157067223 */ /* 0x000fe20000000006 */
[----:B------:R-:W-:-:S03]  /*5a60*/  FFMA R17, R90, R59, R17 ;  /* 0x0000003b5a117223 */ /* 0x000fc60000000011 */
[----:B------:R-:W-:Y:S01]  /*5a70*/  FFMA R6, R91, R57, R6 ;  /* 0x000000395b067223 */ /* 0x000fe20000000006 */
[----:B------:R-:W-:-:S03]  /*5a80*/  FFMA R17, R94, R71, R17 ;  /* 0x000000475e117223 */ /* 0x000fc60000000011 */
[----:B------:R-:W-:Y:S01]  /*5a90*/  FFMA R6, R95, R69, R6 ;  /* 0x000000455f067223 */ /* 0x000fe20000000006 */
[----:B------:R-:W-:-:S03]  /*5aa0*/  @P6 FFMA R112, R98, R75, R17 ;  /* 0x0000004b62706223 */ /* 0x000fc60000000011 */
[----:B------:R-:W-:Y:S02]  /*5ab0*/  @P3 FFMA R122, R99, R73, R6 ;  /* 0x00000049637a3223 */ /* 0x000fe40000000006 */
[----:B------:R0:W-:Y:S01]  /*5ac0*/  @P6 STG.E desc[UR12][R4.64+0x1c], R112 ;  /* 0x00001c7004006986 */ /* 0x0001e2000c10190c */
[----:B------:R-:W-:-:S03]  /*5ad0*/  ISETP.NE.AND P6, PT, R168, RZ, PT ;  /* 0x000000ffa800720c */ /* 0x000fc60003fc5270 */
[----:B------:R1:W-:Y:S01]  /*5ae0*/  @P1 STG.E desc[UR12][R2.64+0x10], R123 ;  /* 0x0000107b02001986 */ /* 0x0003e2000c10190c */
[----:B------:R-:W-:-:S03]  /*5af0*/  ISETP.GT.AND P6, PT, R148, 0x7, P6 ;  /* 0x000000079400780c */ /* 0x000fc600037c4270 */
[----:B------:R1:W-:Y:S01]  /*5b00*/  @P3 STG.E desc[UR12][R2.64+0x14], R122 ;  /* 0x0000147a02003986 */ /* 0x0003e2000c10190c */
[C---:B0-----:R-:W-:Y:S01]  /*5b10*/  FFMA R4, R7.reuse, R11, R120 ;  /* 0x0000000b07047223 */ /* 0x041fe20000000078 */
[C---:B------:R-:W-:Y:S01]  /*5b20*/  FFMA R5, R7.reuse, R10, R113 ;  /* 0x0000000a07057223 */ /* 0x040fe20000000071 */
[----:B------:R-:W-:Y:S02]  /*5b30*/  FFMA R11, R7, R14, R111 ;  /* 0x0000000e070b7223 */ /* 0x000fe4000000006f */
[C---:B------:R-:W-:Y:S01]  /*5b40*/  FFMA R4, R19.reuse, R23, R4 ;  /* 0x0000001713047223 */ /* 0x040fe20000000004 */
[C---:B------:R-:W-:Y:S01]  /*5b50*/  FFMA R5, R19.reuse, R22, R5 ;  /* 0x0000001613057223 */ /* 0x040fe20000000005 */
[----:B------:R-:W-:-:S03]  /*5b60*/  FFMA R11, R19, R26, R11 ;  /* 0x0000001a130b7223 */ /* 0x000fc6000000000b */
[----:B------:R-:W-:Y:S01]  /*5b70*/  @P6 FFMA R115, R99, R64, R8 ;  /* 0x0000004063736223 */ /* 0x000fe20000000008 */
[----:B------:R-:W-:Y:S01]  /*5b80*/  FFMA R8, R7, R15, R126 ;  /* 0x0000000f07087223 */ /* 0x000fe2000000007e */
[C---:B------:R-:W-:Y:S01]  /*5b90*/  FFMA R5, R79.reuse, R30, R5 ;  /* 0x0000001e4f057223 */ /* 0x040fe20000000005 */
[C---:B------:R-:W-:Y:S01]  /*5ba0*/  FFMA R4, R79.reuse, R31, R4 ;  /* 0x0000001f4f047223 */ /* 0x040fe20000000004 */
[----:B------:R-:W-:Y:S01]  /*5bb0*/  FFMA R11, R79, R34, R11 ;  /* 0x000000224f0b7223 */ /* 0x000fe2000000000b */
[----:B------:R1:W-:Y:S01]  /*5bc0*/  @P6 STG.E desc[UR12][R2.64], R115 ;  /* 0x0000007302006986 */ /* 0x0003e2000c10190c */
[----:B------:R-:W-:Y:S01]  /*5bd0*/  ISETP.NE.AND P6, PT, R167, RZ, PT ;  /* 0x000000ffa700720c */ /* 0x000fe20003fc5270 */
[----:B------:R-:W-:Y:S01]  /*5be0*/  FFMA R8, R19, R27, R8 ;  /* 0x0000001b13087223 */ /* 0x000fe20000000008 */
[C---:B------:R-:W-:Y:S01]  /*5bf0*/  FFMA R5, R83.reuse, R38, R5 ;  /* 0x0000002653057223 */ /* 0x040fe20000000005 */
[C---:B------:R-:W-:Y:S01]  /*5c00*/  FFMA R4, R83.reuse, R39, R4 ;  /* 0x0000002753047223 */ /* 0x040fe20000000004 */
[----:B------:R-:W-:Y:S01]  /*5c10*/  FFMA R11, R83, R42, R11 ;  /* 0x0000002a530b7223 */ /* 0x000fe2000000000b */
[----:B------:R-:W-:Y:S01]  /*5c20*/  ISETP.GT.AND P6, PT, R148, 0x7, P6 ;  /* 0x000000079400780c */ /* 0x000fe200037c4270 */
[----:B------:R-:W-:Y:S01]  /*5c30*/  FFMA R8, R79, R35, R8 ;  /* 0x000000234f087223 */ /* 0x000fe20000000008 */
[C---:B------:R-:W-:Y:S01]  /*5c40*/  FFMA R5, R87.reuse, R46, R5 ;  /* 0x0000002e57057223 */ /* 0x040fe20000000005 */
[C---:B------:R-:W-:Y:S01]  /*5c50*/  FFMA R4, R87.reuse, R47, R4 ;  /* 0x0000002f57047223 */ /* 0x040fe20000000004 */
[----:B------:R-:W-:Y:S01]  /*5c60*/  FFMA R11, R87, R50, R11 ;  /* 0x00000032570b7223 */ /* 0x000fe2000000000b */
        /* <DEDUP_REMOVED lines=9> */
[C---:B------:R-:W-:Y:S01]  /*5d00*/  @P6 FFMA R110, R99.reuse, R65, R0 ;  /* 0x00000041636e6223 */ /* 0x040fe20000000000 */
[C---:B------:R-:W-:Y:S01]  /*5d10*/  @P0 FFMA R113, R99.reuse, R66, R5 ;  /* 0x0000004263710223 */ /* 0x040fe20000000005 */
[C---:B------:R-:W-:Y:S01]  /*5d20*/  @P2 FFMA R120, R99.reuse, R67, R4 ;  /* 0x0000004363782223 */ /* 0x040fe20000000004 */
[----:B------:R-:W-:Y:S01]  /*5d30*/  @P5 FFMA R111, R99, R74, R11 ;  /* 0x0000004a636f5223 */ /* 0x000fe2000000000b */
[----:B------:R-:W-:Y:S01]  /*5d40*/  FFMA R8, R95, R71, R8 ;  /* 0x000000475f087223 */ /* 0x000fe20000000008 */
[----:B------:R1:W-:Y:S03]  /*5d50*/  @P6 STG.E desc[UR12][R2.64+0x4], R110 ;  /* 0x0000046e02006986 */ /* 0x0003e6000c10190c */
[----:B------:R-:W-:Y:S01]  /*5d60*/  @P4 FFMA R126, R99, R75, R8 ;  /* 0x0000004b637e4223 */ /* 0x000fe20000000008 */
[----:B------:R1:W-:Y:S04]  /*5d70*/  @P0 STG.E desc[UR12][R2.64+0x8], R113 ;  /* 0x0000087102000986 */ /* 0x0003e8000c10190c */
[----:B------:R1:W-:Y:S04]  /*5d80*/  @P2 STG.E desc[UR12][R2.64+0xc], R120 ;  /* 0x00000c7802002986 */ /* 0x0003e8000c10190c */
[----:B------:R1:W-:Y:S01]  /*5d90*/  @P5 STG.E desc[UR12][R2.64+0x18], R111 ;  /* 0x0000186f02005986 */ /* 0x0003e2000c10190c */
[----:B------:R-:W-:Y:S05]  /*5da0*/  @!P4 EXIT ;  /* 0x000000000000c94d */ /* 0x000fea0003800000 */
[----:B------:R-:W-:Y:S01]  /*5db0*/  STG.E desc[UR12][R2.64+0x1c], R126 ;  /* 0x00001c7e02007986 */ /* 0x000fe2000c10190c */
[----:B------:R-:W-:Y:S05]  /*5dc0*/  EXIT ;  /* 0x000000000000794d */ /* 0x000fea0003800000 */
.L_x_4:
[----:B------:R-:W-:-:S00]  /*5dd0*/  BRA `(.L_x_4) ;  /* 0xfffffffc00fc7947 */ /* 0x000fc0000383ffff */
[----:B------:R-:W-:-:S00]  /*5de0*/  NOP ;  /* 0x0000000000007918 */ /* 0x000fc00000000000 */
        /* <DEDUP_REMOVED lines=9> */
.L_x_5:


//--------------------- .nv.shared._Z4gemmILi128ELi8ELi128ELi8ELi8ELb0EEvPfS0_S0_iiimmm --------------------------
	.section	.nv.shared._Z4gemmILi128ELi8ELi128ELi8ELi8ELb0EEvPfS0_S0_iiimmm,"aw",@nobits
	.sectionflags	@""
	.align	4
.nv.shared._Z4gemmILi128ELi8ELi128ELi8ELi8ELb0EEvPfS0_S0_iiimmm:
	.zero		17408


//--------------------- .nv.shared.reserved.0     --------------------------
	.section	.nv.shared.reserved.0,"aw",@nobits
	.weak		__nv_reservedSMEM_offset_0_alias
	.size		__nv_reservedSMEM_offset_0_alias, 0, 64
	.other		__nv_reservedSMEM_offset_0_alias,@"STO_CUDA_RESERVED_SHARED STV_DEFAULT"
__nv_reservedSMEM_offset_0_alias:
	.zero		0
	.zero		64


//--------------------- .nv.constant0._Z4gemmILi128ELi8ELi128ELi8ELi8ELb0EEvPfS0_S0_iiimmm --------------------------
	.section	.nv.constant0._Z4gemmILi128ELi8ELi128ELi8ELi8ELb0EEvPfS0_S0_iiimmm,"a",@progbits
	.sectionflags	@""
	.align	4
.nv.constant0._Z4gemmILi128ELi8ELi128ELi8ELi8ELb0EEvPfS0_S0_iiimmm:
	.zero		960


//--------------------- SYMBOLS --------------------------

	.type		.nv.reservedSmem.offset0,@object
	.size		.nv.reservedSmem.offset0,0x4
	.type		.nv.reservedSmem.cap,@object
	.size		.nv.reservedSmem.cap,0x4
